//
// Generated by NVIDIA NVVM Compiler
//
// Compiler Build ID: CL-36424714
// Cuda compilation tools, release 13.0, V13.0.88
// Based on NVVM 20.0.0
//

.version 9.0
.target sm_100
.address_size 64

	// .globl	_Z14attention_wmmaPKfS0_S0_iiPf
// _ZZ14attention_wmmaPKfS0_S0_iiPfE11smem_buffer has been demoted
// _ZZ14attention_wmmaPKfS0_S0_iiPfE6smem_S has been demoted
// _ZZ14attention_wmmaPKfS0_S0_iiPfE6smem_O has been demoted
// _ZZ14attention_wmmaPKfS0_S0_iiPfE14smem_stats_max has been demoted
// _ZZ14attention_wmmaPKfS0_S0_iiPfE14smem_stats_sum has been demoted
// _ZZ14attention_wmmaPKfS0_S0_iiPfE11smem_factor has been demoted

.visible .entry _Z14attention_wmmaPKfS0_S0_iiPf(
	.param .u64 .ptr .align 1 _Z14attention_wmmaPKfS0_S0_iiPf_param_0,
	.param .u64 .ptr .align 1 _Z14attention_wmmaPKfS0_S0_iiPf_param_1,
	.param .u64 .ptr .align 1 _Z14attention_wmmaPKfS0_S0_iiPf_param_2,
	.param .u32 _Z14attention_wmmaPKfS0_S0_iiPf_param_3,
	.param .u32 _Z14attention_wmmaPKfS0_S0_iiPf_param_4,
	.param .u64 .ptr .align 1 _Z14attention_wmmaPKfS0_S0_iiPf_param_5
)
{
	.reg .pred 	%p<69>;
	.reg .b16 	%rs<17>;
	.reg .b32 	%r<332>;
	.reg .b32 	%f<487>;
	.reg .b64 	%rd<30>;
	// demoted variable
	.shared .align 2 .b8 _ZZ14attention_wmmaPKfS0_S0_iiPfE11smem_buffer[512];
	// demoted variable
	.shared .align 4 .b8 _ZZ14attention_wmmaPKfS0_S0_iiPfE6smem_S[1024];
	// demoted variable
	.shared .align 4 .b8 _ZZ14attention_wmmaPKfS0_S0_iiPfE6smem_O[1024];
	// demoted variable
	.shared .align 4 .b8 _ZZ14attention_wmmaPKfS0_S0_iiPfE14smem_stats_max[64];
	// demoted variable
	.shared .align 4 .b8 _ZZ14attention_wmmaPKfS0_S0_iiPfE14smem_stats_sum[64];
	// demoted variable
	.shared .align 4 .b8 _ZZ14attention_wmmaPKfS0_S0_iiPfE11smem_factor[64];
	ld.param.u64 	%rd5, [_Z14attention_wmmaPKfS0_S0_iiPf_param_0];
	ld.param.u64 	%rd6, [_Z14attention_wmmaPKfS0_S0_iiPf_param_1];
	ld.param.u64 	%rd8, [_Z14attention_wmmaPKfS0_S0_iiPf_param_2];
	ld.param.u32 	%r87, [_Z14attention_wmmaPKfS0_S0_iiPf_param_3];
	ld.param.u32 	%r88, [_Z14attention_wmmaPKfS0_S0_iiPf_param_4];
	cvta.to.global.u64 	%rd1, %rd8;
	mov.u32 	%r89, %ctaid.y;
	shl.b32 	%r1, %r89, 4;
	mov.u32 	%r90, %ctaid.x;
	shl.b32 	%r2, %r90, 4;
	cvt.rn.f32.s32 	%f68, %r88;
	sqrt.rn.f32 	%f69, %f68;
	rcp.rn.f32 	%f1, %f69;
	setp.ge.s32 	%p1, %r1, %r87;
	setp.ge.s32 	%p2, %r2, %r88;
	or.pred  	%p3, %p1, %p2;
	@%p3 bra 	$L__BB0_67;
	mov.u32 	%r331, %tid.x;
	setp.gt.u32 	%p4, %r331, 15;
	shl.b32 	%r91, %r331, 2;
	mov.u32 	%r92, _ZZ14attention_wmmaPKfS0_S0_iiPfE14smem_stats_max;
	add.s32 	%r4, %r92, %r91;
	mov.u32 	%r93, _ZZ14attention_wmmaPKfS0_S0_iiPfE14smem_stats_sum;
	add.s32 	%r5, %r93, %r91;
	@%p4 bra 	$L__BB0_3;
	mov.b32 	%r94, -525502228;
	st.shared.u32 	[%r4], %r94;
	mov.b32 	%r95, 0;
	st.shared.u32 	[%r5], %r95;
$L__BB0_3:
	bar.sync 	0;
	and.b32  	%r6, %r331, 15;
	max.u32 	%r97, %r331, 224;
	sub.s32 	%r98, %r97, %r331;
	add.s32 	%r7, %r98, 31;
	shr.u32 	%r99, %r7, 5;
	add.s32 	%r100, %r99, 1;
	and.b32  	%r8, %r100, 3;
	mov.u32 	%r102, _ZZ14attention_wmmaPKfS0_S0_iiPfE6smem_S;
	add.s32 	%r9, %r102, %r91;
	add.s32 	%r10, %r331, 32;
	add.s32 	%r11, %r331, 64;
	add.s32 	%r12, %r331, 96;
	shr.u32 	%r13, %r331, 4;
	mov.u32 	%r103, _ZZ14attention_wmmaPKfS0_S0_iiPfE6smem_O;
	add.s32 	%r14, %r103, %r91;
	shr.u32 	%r15, %r10, 4;
	shr.u32 	%r16, %r11, 4;
	shl.b32 	%r104, %r331, 1;
	mov.u32 	%r105, _ZZ14attention_wmmaPKfS0_S0_iiPfE11smem_buffer;
	add.s32 	%r17, %r105, %r104;
	add.s32 	%r18, %r6, %r2;
	add.s32 	%r328, %r13, %r1;
	mul.lo.s32 	%r20, %r88, %r328;
	shl.b32 	%r21, %r88, 1;
	cvta.to.global.u64 	%rd2, %rd6;
	cvta.to.global.u64 	%rd3, %rd5;
	mov.b32 	%r313, 0;
	mov.f32 	%f454, 0f00000000;
	mov.f32 	%f455, %f454;
	mov.f32 	%f456, %f454;
	mov.f32 	%f457, %f454;
	mov.f32 	%f458, %f454;
	mov.f32 	%f459, %f454;
	mov.f32 	%f460, %f454;
	mov.f32 	%f461, %f454;
$L__BB0_4:
	setp.lt.s32 	%p5, %r88, 1;
	mov.f32 	%f472, 0f00000000;
	mov.f32 	%f473, %f472;
	mov.f32 	%f474, %f472;
	mov.f32 	%f475, %f472;
	mov.f32 	%f476, %f472;
	mov.f32 	%f477, %f472;
	mov.f32 	%f478, %f472;
	mov.f32 	%f479, %f472;
	@%p5 bra 	$L__BB0_17;
	mov.b32 	%r314, 0;
	mov.f32 	%f472, 0f00000000;
$L__BB0_6:
	setp.gt.u32 	%p6, %r331, 255;
	@%p6 bra 	$L__BB0_11;
	shl.b32 	%r107, %r331, 1;
	mov.u32 	%r108, _ZZ14attention_wmmaPKfS0_S0_iiPfE11smem_buffer;
	add.s32 	%r317, %r108, %r107;
	add.s32 	%r25, %r6, %r314;
	add.s32 	%r316, %r25, %r20;
	mov.u32 	%r315, %r328;
	mov.u32 	%r318, %r331;
$L__BB0_8:
	setp.ge.s32 	%p7, %r25, %r88;
	setp.ge.s32 	%p8, %r315, %r87;
	mov.f32 	%f470, 0f00000000;
	or.pred  	%p9, %p8, %p7;
	@%p9 bra 	$L__BB0_10;
	mul.wide.u32 	%rd9, %r316, 4;
	add.s64 	%rd10, %rd3, %rd9;
	ld.global.nc.f32 	%f470, [%rd10];
$L__BB0_10:
	// begin inline asm
	{  cvt.rn.f16.f32 %rs1, %f470;}

	// end inline asm
	st.shared.u16 	[%r317], %rs1;
	add.s32 	%r31, %r318, 32;
	add.s32 	%r317, %r317, 64;
	add.s32 	%r316, %r316, %r21;
	add.s32 	%r315, %r315, 2;
	setp.lt.u32 	%p10, %r318, 224;
	mov.u32 	%r318, %r31;
	@%p10 bra 	$L__BB0_8;
$L__BB0_11:
	setp.gt.u32 	%p11, %r331, 255;
	bar.sync 	0;
	mov.u32 	%r109, _ZZ14attention_wmmaPKfS0_S0_iiPfE11smem_buffer;
	mov.b32 	%r110, 16;
	wmma.load.a.sync.aligned.row.m16n16k16.shared.f16 	{%r35, %r36, %r37, %r38, %r39, %r40, %r41, %r42}, [%r109], %r110;
	@%p11 bra 	$L__BB0_16;
	add.s32 	%r43, %r6, %r314;
	mov.u32 	%r319, %r331;
$L__BB0_13:
	setp.ge.s32 	%p12, %r43, %r88;
	shr.u32 	%r111, %r319, 4;
	add.s32 	%r45, %r111, %r313;
	setp.ge.s32 	%p13, %r45, %r87;
	mov.f32 	%f471, 0f00000000;
	or.pred  	%p14, %p13, %p12;
	@%p14 bra 	$L__BB0_15;
	mad.lo.s32 	%r112, %r45, %r88, %r43;
	mul.wide.u32 	%rd11, %r112, 4;
	add.s64 	%rd12, %rd2, %rd11;
	ld.global.nc.f32 	%f471, [%rd12];
$L__BB0_15:
	// begin inline asm
	{  cvt.rn.f16.f32 %rs2, %f471;}

	// end inline asm
	shl.b32 	%r113, %r319, 1;
	add.s32 	%r115, %r109, %r113;
	st.shared.u16 	[%r115], %rs2;
	add.s32 	%r46, %r319, 32;
	setp.lt.u32 	%p15, %r319, 224;
	mov.u32 	%r319, %r46;
	@%p15 bra 	$L__BB0_13;
$L__BB0_16:
	bar.sync 	0;
	mov.u32 	%r116, _ZZ14attention_wmmaPKfS0_S0_iiPfE11smem_buffer;
	mov.b32 	%r117, 16;
	wmma.load.b.sync.aligned.col.m16n16k16.shared.f16 	{%r118, %r119, %r120, %r121, %r122, %r123, %r124, %r125}, [%r116], %r117;
	wmma.mma.sync.aligned.row.col.m16n16k16.f32.f32 {%f479, %f478, %f477, %f476, %f475, %f474, %f473, %f472}, {%r35, %r36, %r37, %r38, %r39, %r40, %r41, %r42}, {%r118, %r119, %r120, %r121, %r122, %r123, %r124, %r125}, {%f479, %f478, %f477, %f476, %f475, %f474, %f473, %f472};
	add.s32 	%r314, %r314, 16;
	setp.lt.s32 	%p16, %r314, %r88;
	@%p16 bra 	$L__BB0_6;
$L__BB0_17:
	setp.gt.u32 	%p17, %r331, 255;
	mov.u32 	%r126, _ZZ14attention_wmmaPKfS0_S0_iiPfE6smem_S;
	mov.b32 	%r127, 16;
	wmma.store.d.sync.aligned.row.m16n16k16.shared.f32 	[%r126], {%f479, %f478, %f477, %f476, %f475, %f474, %f473, %f472}, %r127;
	@%p17 bra 	$L__BB0_24;
	setp.eq.s32 	%p18, %r8, 0;
	mov.u32 	%r320, %r331;
	@%p18 bra 	$L__BB0_22;
	setp.eq.s32 	%p19, %r8, 1;
	ld.shared.f32 	%f77, [%r9];
	mul.f32 	%f78, %f1, %f77;
	st.shared.f32 	[%r9], %f78;
	mov.u32 	%r320, %r10;
	@%p19 bra 	$L__BB0_22;
	setp.eq.s32 	%p20, %r8, 2;
	ld.shared.f32 	%f79, [%r9+128];
	mul.f32 	%f80, %f1, %f79;
	st.shared.f32 	[%r9+128], %f80;
	mov.u32 	%r320, %r11;
	@%p20 bra 	$L__BB0_22;
	ld.shared.f32 	%f81, [%r9+256];
	mul.f32 	%f82, %f1, %f81;
	st.shared.f32 	[%r9+256], %f82;
	mov.u32 	%r320, %r12;
$L__BB0_22:
	setp.lt.u32 	%p21, %r7, 96;
	@%p21 bra 	$L__BB0_24;
$L__BB0_23:
	shl.b32 	%r128, %r320, 2;
	add.s32 	%r130, %r126, %r128;
	ld.shared.f32 	%f83, [%r130];
	mul.f32 	%f84, %f1, %f83;
	st.shared.f32 	[%r130], %f84;
	ld.shared.f32 	%f85, [%r130+128];
	mul.f32 	%f86, %f1, %f85;
	st.shared.f32 	[%r130+128], %f86;
	ld.shared.f32 	%f87, [%r130+256];
	mul.f32 	%f88, %f1, %f87;
	st.shared.f32 	[%r130+256], %f88;
	ld.shared.f32 	%f89, [%r130+384];
	mul.f32 	%f90, %f1, %f89;
	st.shared.f32 	[%r130+384], %f90;
	add.s32 	%r50, %r320, 128;
	setp.lt.u32 	%p22, %r320, 128;
	mov.u32 	%r320, %r50;
	@%p22 bra 	$L__BB0_23;
$L__BB0_24:
	setp.gt.u32 	%p23, %r331, 15;
	bar.sync 	0;
	@%p23 bra 	$L__BB0_26;
	mad.lo.s32 	%r131, %r331, 60, %r9;
	ld.shared.f32 	%f91, [%r131];
	max.f32 	%f92, %f91, 0fE0AD78EC;
	ld.shared.f32 	%f93, [%r131+4];
	max.f32 	%f94, %f92, %f93;
	ld.shared.f32 	%f95, [%r131+8];
	max.f32 	%f96, %f94, %f95;
	ld.shared.f32 	%f97, [%r131+12];
	max.f32 	%f98, %f96, %f97;
	ld.shared.f32 	%f99, [%r131+16];
	max.f32 	%f100, %f98, %f99;
	ld.shared.f32 	%f101, [%r131+20];
	max.f32 	%f102, %f100, %f101;
	ld.shared.f32 	%f103, [%r131+24];
	max.f32 	%f104, %f102, %f103;
	ld.shared.f32 	%f105, [%r131+28];
	max.f32 	%f106, %f104, %f105;
	ld.shared.f32 	%f107, [%r131+32];
	max.f32 	%f108, %f106, %f107;
	ld.shared.f32 	%f109, [%r131+36];
	max.f32 	%f110, %f108, %f109;
	ld.shared.f32 	%f111, [%r131+40];
	max.f32 	%f112, %f110, %f111;
	ld.shared.f32 	%f113, [%r131+44];
	max.f32 	%f114, %f112, %f113;
	ld.shared.f32 	%f115, [%r131+48];
	max.f32 	%f116, %f114, %f115;
	ld.shared.f32 	%f117, [%r131+52];
	max.f32 	%f118, %f116, %f117;
	ld.shared.f32 	%f119, [%r131+56];
	max.f32 	%f120, %f118, %f119;
	ld.shared.f32 	%f121, [%r131+60];
	max.f32 	%f122, %f120, %f121;
	ld.shared.f32 	%f123, [%r4];
	max.f32 	%f124, %f123, %f122;
	sub.f32 	%f125, %f123, %f124;
	fma.rn.f32 	%f126, %f125, 0f3BBB989D, 0f3F000000;
	cvt.sat.f32.f32 	%f127, %f126;
	mov.f32 	%f128, 0f4B400001;
	mov.f32 	%f129, 0f437C0000;
	fma.rm.f32 	%f130, %f127, %f129, %f128;
	add.f32 	%f131, %f130, 0fCB40007F;
	neg.f32 	%f132, %f131;
	fma.rn.f32 	%f133, %f125, 0f3FB8AA3B, %f132;
	fma.rn.f32 	%f134, %f125, 0f32A57060, %f133;
	mov.b32 	%r132, %f130;
	shl.b32 	%r133, %r132, 23;
	mov.b32 	%f135, %r133;
	ex2.approx.ftz.f32 	%f136, %f134;
	mul.f32 	%f137, %f136, %f135;
	shl.b32 	%r134, %r331, 2;
	mov.u32 	%r135, _ZZ14attention_wmmaPKfS0_S0_iiPfE11smem_factor;
	add.s32 	%r136, %r135, %r134;
	st.shared.f32 	[%r136], %f137;
	st.shared.f32 	[%r4], %f124;
	ld.shared.f32 	%f138, [%r5];
	sub.f32 	%f139, %f91, %f124;
	fma.rn.f32 	%f140, %f139, 0f3BBB989D, 0f3F000000;
	cvt.sat.f32.f32 	%f141, %f140;
	fma.rm.f32 	%f142, %f141, %f129, %f128;
	add.f32 	%f143, %f142, 0fCB40007F;
	neg.f32 	%f144, %f143;
	fma.rn.f32 	%f145, %f139, 0f3FB8AA3B, %f144;
	fma.rn.f32 	%f146, %f139, 0f32A57060, %f145;
	mov.b32 	%r137, %f142;
	shl.b32 	%r138, %r137, 23;
	mov.b32 	%f147, %r138;
	ex2.approx.ftz.f32 	%f148, %f146;
	mul.f32 	%f149, %f148, %f147;
	fma.rn.f32 	%f150, %f138, %f137, %f149;
	sub.f32 	%f151, %f93, %f124;
	fma.rn.f32 	%f152, %f151, 0f3BBB989D, 0f3F000000;
	cvt.sat.f32.f32 	%f153, %f152;
	fma.rm.f32 	%f154, %f153, %f129, %f128;
	add.f32 	%f155, %f154, 0fCB40007F;
	neg.f32 	%f156, %f155;
	fma.rn.f32 	%f157, %f151, 0f3FB8AA3B, %f156;
	fma.rn.f32 	%f158, %f151, 0f32A57060, %f157;
	mov.b32 	%r139, %f154;
	shl.b32 	%r140, %r139, 23;
	mov.b32 	%f159, %r140;
	ex2.approx.ftz.f32 	%f160, %f158;
	fma.rn.f32 	%f161, %f160, %f159, %f150;
	sub.f32 	%f162, %f95, %f124;
	fma.rn.f32 	%f163, %f162, 0f3BBB989D, 0f3F000000;
	cvt.sat.f32.f32 	%f164, %f163;
	fma.rm.f32 	%f165, %f164, %f129, %f128;
	add.f32 	%f166, %f165, 0fCB40007F;
	neg.f32 	%f167, %f166;
	fma.rn.f32 	%f168, %f162, 0f3FB8AA3B, %f167;
	fma.rn.f32 	%f169, %f162, 0f32A57060, %f168;
	mov.b32 	%r141, %f165;
	shl.b32 	%r142, %r141, 23;
	mov.b32 	%f170, %r142;
	ex2.approx.ftz.f32 	%f171, %f169;
	fma.rn.f32 	%f172, %f171, %f170, %f161;
	sub.f32 	%f173, %f97, %f124;
	fma.rn.f32 	%f174, %f173, 0f3BBB989D, 0f3F000000;
	cvt.sat.f32.f32 	%f175, %f174;
	fma.rm.f32 	%f176, %f175, %f129, %f128;
	add.f32 	%f177, %f176, 0fCB40007F;
	neg.f32 	%f178, %f177;
	fma.rn.f32 	%f179, %f173, 0f3FB8AA3B, %f178;
	fma.rn.f32 	%f180, %f173, 0f32A57060, %f179;
	mov.b32 	%r143, %f176;
	shl.b32 	%r144, %r143, 23;
	mov.b32 	%f181, %r144;
	ex2.approx.ftz.f32 	%f182, %f180;
	fma.rn.f32 	%f183, %f182, %f181, %f172;
	sub.f32 	%f184, %f99, %f124;
	fma.rn.f32 	%f185, %f184, 0f3BBB989D, 0f3F000000;
	cvt.sat.f32.f32 	%f186, %f185;
	fma.rm.f32 	%f187, %f186, %f129, %f128;
	add.f32 	%f188, %f187, 0fCB40007F;
	neg.f32 	%f189, %f188;
	fma.rn.f32 	%f190, %f184, 0f3FB8AA3B, %f189;
	fma.rn.f32 	%f191, %f184, 0f32A57060, %f190;
	mov.b32 	%r145, %f187;
	shl.b32 	%r146, %r145, 23;
	mov.b32 	%f192, %r146;
	ex2.approx.ftz.f32 	%f193, %f191;
	fma.rn.f32 	%f194, %f193, %f192, %f183;
	sub.f32 	%f195, %f101, %f124;
	fma.rn.f32 	%f196, %f195, 0f3BBB989D, 0f3F000000;
	cvt.sat.f32.f32 	%f197, %f196;
	fma.rm.f32 	%f198, %f197, %f129, %f128;
	add.f32 	%f199, %f198, 0fCB40007F;
	neg.f32 	%f200, %f199;
	fma.rn.f32 	%f201, %f195, 0f3FB8AA3B, %f200;
	fma.rn.f32 	%f202, %f195, 0f32A57060, %f201;
	mov.b32 	%r147, %f198;
	shl.b32 	%r148, %r147, 23;
	mov.b32 	%f203, %r148;
	ex2.approx.ftz.f32 	%f204, %f202;
	fma.rn.f32 	%f205, %f204, %f203, %f194;
	sub.f32 	%f206, %f103, %f124;
	fma.rn.f32 	%f207, %f206, 0f3BBB989D, 0f3F000000;
	cvt.sat.f32.f32 	%f208, %f207;
	fma.rm.f32 	%f209, %f208, %f129, %f128;
	add.f32 	%f210, %f209, 0fCB40007F;
	neg.f32 	%f211, %f210;
	fma.rn.f32 	%f212, %f206, 0f3FB8AA3B, %f211;
	fma.rn.f32 	%f213, %f206, 0f32A57060, %f212;
	mov.b32 	%r149, %f209;
	shl.b32 	%r150, %r149, 23;
	mov.b32 	%f214, %r150;
	ex2.approx.ftz.f32 	%f215, %f213;
	fma.rn.f32 	%f216, %f215, %f214, %f205;
	sub.f32 	%f217, %f105, %f124;
	fma.rn.f32 	%f218, %f217, 0f3BBB989D, 0f3F000000;
	cvt.sat.f32.f32 	%f219, %f218;
	fma.rm.f32 	%f220, %f219, %f129, %f128;
	add.f32 	%f221, %f220, 0fCB40007F;
	neg.f32 	%f222, %f221;
	fma.rn.f32 	%f223, %f217, 0f3FB8AA3B, %f222;
	fma.rn.f32 	%f224, %f217, 0f32A57060, %f223;
	mov.b32 	%r151, %f220;
	shl.b32 	%r152, %r151, 23;
	mov.b32 	%f225, %r152;
	ex2.approx.ftz.f32 	%f226, %f224;
	fma.rn.f32 	%f227, %f226, %f225, %f216;
	sub.f32 	%f228, %f107, %f124;
	fma.rn.f32 	%f229, %f228, 0f3BBB989D, 0f3F000000;
	cvt.sat.f32.f32 	%f230, %f229;
	fma.rm.f32 	%f231, %f230, %f129, %f128;
	add.f32 	%f232, %f231, 0fCB40007F;
	neg.f32 	%f233, %f232;
	fma.rn.f32 	%f234, %f228, 0f3FB8AA3B, %f233;
	fma.rn.f32 	%f235, %f228, 0f32A57060, %f234;
	mov.b32 	%r153, %f231;
	shl.b32 	%r154, %r153, 23;
	mov.b32 	%f236, %r154;
	ex2.approx.ftz.f32 	%f237, %f235;
	fma.rn.f32 	%f238, %f237, %f236, %f227;
	sub.f32 	%f239, %f109, %f124;
	fma.rn.f32 	%f240, %f239, 0f3BBB989D, 0f3F000000;
	cvt.sat.f32.f32 	%f241, %f240;
	fma.rm.f32 	%f242, %f241, %f129, %f128;
	add.f32 	%f243, %f242, 0fCB40007F;
	neg.f32 	%f244, %f243;
	fma.rn.f32 	%f245, %f239, 0f3FB8AA3B, %f244;
	fma.rn.f32 	%f246, %f239, 0f32A57060, %f245;
	mov.b32 	%r155, %f242;
	shl.b32 	%r156, %r155, 23;
	mov.b32 	%f247, %r156;
	ex2.approx.ftz.f32 	%f248, %f246;
	fma.rn.f32 	%f249, %f248, %f247, %f238;
	sub.f32 	%f250, %f111, %f124;
	fma.rn.f32 	%f251, %f250, 0f3BBB989D, 0f3F000000;
	cvt.sat.f32.f32 	%f252, %f251;
	fma.rm.f32 	%f253, %f252, %f129, %f128;
	add.f32 	%f254, %f253, 0fCB40007F;
	neg.f32 	%f255, %f254;
	fma.rn.f32 	%f256, %f250, 0f3FB8AA3B, %f255;
	fma.rn.f32 	%f257, %f250, 0f32A57060, %f256;
	mov.b32 	%r157, %f253;
	shl.b32 	%r158, %r157, 23;
	mov.b32 	%f258, %r158;
	ex2.approx.ftz.f32 	%f259, %f257;
	fma.rn.f32 	%f260, %f259, %f258, %f249;
	sub.f32 	%f261, %f113, %f124;
	fma.rn.f32 	%f262, %f261, 0f3BBB989D, 0f3F000000;
	cvt.sat.f32.f32 	%f263, %f262;
	fma.rm.f32 	%f264, %f263, %f129, %f128;
	add.f32 	%f265, %f264, 0fCB40007F;
	neg.f32 	%f266, %f265;
	fma.rn.f32 	%f267, %f261, 0f3FB8AA3B, %f266;
	fma.rn.f32 	%f268, %f261, 0f32A57060, %f267;
	mov.b32 	%r159, %f264;
	shl.b32 	%r160, %r159, 23;
	mov.b32 	%f269, %r160;
	ex2.approx.ftz.f32 	%f270, %f268;
	fma.rn.f32 	%f271, %f270, %f269, %f260;
	sub.f32 	%f272, %f115, %f124;
	fma.rn.f32 	%f273, %f272, 0f3BBB989D, 0f3F000000;
	cvt.sat.f32.f32 	%f274, %f273;
	fma.rm.f32 	%f275, %f274, %f129, %f128;
	add.f32 	%f276, %f275, 0fCB40007F;
	neg.f32 	%f277, %f276;
	fma.rn.f32 	%f278, %f272, 0f3FB8AA3B, %f277;
	fma.rn.f32 	%f279, %f272, 0f32A57060, %f278;
	mov.b32 	%r161, %f275;
	shl.b32 	%r162, %r161, 23;
	mov.b32 	%f280, %r162;
	ex2.approx.ftz.f32 	%f281, %f279;
	fma.rn.f32 	%f282, %f281, %f280, %f271;
	sub.f32 	%f283, %f117, %f124;
	fma.rn.f32 	%f284, %f283, 0f3BBB989D, 0f3F000000;
	cvt.sat.f32.f32 	%f285, %f284;
	fma.rm.f32 	%f286, %f285, %f129, %f128;
	add.f32 	%f287, %f286, 0fCB40007F;
	neg.f32 	%f288, %f287;
	fma.rn.f32 	%f289, %f283, 0f3FB8AA3B, %f288;
	fma.rn.f32 	%f290, %f283, 0f32A57060, %f289;
	mov.b32 	%r163, %f286;
	shl.b32 	%r164, %r163, 23;
	mov.b32 	%f291, %r164;
	ex2.approx.ftz.f32 	%f292, %f290;
	fma.rn.f32 	%f293, %f292, %f291, %f282;
	sub.f32 	%f294, %f119, %f124;
	fma.rn.f32 	%f295, %f294, 0f3BBB989D, 0f3F000000;
	cvt.sat.f32.f32 	%f296, %f295;
	fma.rm.f32 	%f297, %f296, %f129, %f128;
	add.f32 	%f298, %f297, 0fCB40007F;
	neg.f32 	%f299, %f298;
	fma.rn.f32 	%f300, %f294, 0f3FB8AA3B, %f299;
	fma.rn.f32 	%f301, %f294, 0f32A57060, %f300;
	mov.b32 	%r165, %f297;
	shl.b32 	%r166, %r165, 23;
	mov.b32 	%f302, %r166;
	ex2.approx.ftz.f32 	%f303, %f301;
	fma.rn.f32 	%f304, %f303, %f302, %f293;
	sub.f32 	%f305, %f121, %f124;
	fma.rn.f32 	%f306, %f305, 0f3BBB989D, 0f3F000000;
	cvt.sat.f32.f32 	%f307, %f306;
	fma.rm.f32 	%f308, %f307, %f129, %f128;
	add.f32 	%f309, %f308, 0fCB40007F;
	neg.f32 	%f310, %f309;
	fma.rn.f32 	%f311, %f305, 0f3FB8AA3B, %f310;
	fma.rn.f32 	%f312, %f305, 0f32A57060, %f311;
	mov.b32 	%r167, %f308;
	shl.b32 	%r168, %r167, 23;
	mov.b32 	%f313, %r168;
	ex2.approx.ftz.f32 	%f314, %f312;
	fma.rn.f32 	%f315, %f314, %f313, %f304;
	st.shared.f32 	[%r5], %f315;
$L__BB0_26:
	setp.gt.u32 	%p24, %r331, 255;
	bar.sync 	0;
	mov.u32 	%r169, _ZZ14attention_wmmaPKfS0_S0_iiPfE6smem_O;
	mov.b32 	%r170, 16;
	wmma.store.d.sync.aligned.row.m16n16k16.shared.f32 	[%r169], {%f461, %f460, %f459, %f458, %f457, %f456, %f455, %f454}, %r170;
	bar.sync 	0;
	@%p24 bra 	$L__BB0_33;
	setp.eq.s32 	%p25, %r8, 0;
	mov.u32 	%r322, %r331;
	@%p25 bra 	$L__BB0_31;
	setp.eq.s32 	%p26, %r8, 1;
	shl.b32 	%r171, %r13, 2;
	mov.u32 	%r172, _ZZ14attention_wmmaPKfS0_S0_iiPfE11smem_factor;
	add.s32 	%r173, %r172, %r171;
	ld.shared.f32 	%f316, [%r173];
	ld.shared.f32 	%f317, [%r14];
	mul.f32 	%f318, %f316, %f317;
	st.shared.f32 	[%r14], %f318;
	mov.u32 	%r322, %r10;
	@%p26 bra 	$L__BB0_31;
	setp.eq.s32 	%p27, %r8, 2;
	shl.b32 	%r174, %r15, 2;
	add.s32 	%r176, %r172, %r174;
	ld.shared.f32 	%f319, [%r176];
	ld.shared.f32 	%f320, [%r14+128];
	mul.f32 	%f321, %f319, %f320;
	st.shared.f32 	[%r14+128], %f321;
	mov.u32 	%r322, %r11;
	@%p27 bra 	$L__BB0_31;
	shl.b32 	%r177, %r16, 2;
	add.s32 	%r179, %r172, %r177;
	ld.shared.f32 	%f322, [%r179];
	ld.shared.f32 	%f323, [%r14+256];
	mul.f32 	%f324, %f322, %f323;
	st.shared.f32 	[%r14+256], %f324;
	mov.u32 	%r322, %r12;
$L__BB0_31:
	setp.lt.u32 	%p28, %r7, 96;
	@%p28 bra 	$L__BB0_33;
$L__BB0_32:
	shr.u32 	%r180, %r322, 2;
	and.b32  	%r181, %r180, 1073741820;
	mov.u32 	%r182, _ZZ14attention_wmmaPKfS0_S0_iiPfE11smem_factor;
	add.s32 	%r183, %r182, %r181;
	ld.shared.f32 	%f325, [%r183];
	shl.b32 	%r184, %r322, 2;
	add.s32 	%r186, %r169, %r184;
	ld.shared.f32 	%f326, [%r186];
	mul.f32 	%f327, %f325, %f326;
	st.shared.f32 	[%r186], %f327;
	add.s32 	%r187, %r322, 32;
	shr.u32 	%r188, %r187, 2;
	and.b32  	%r189, %r188, 1073741820;
	add.s32 	%r190, %r182, %r189;
	ld.shared.f32 	%f328, [%r190];
	ld.shared.f32 	%f329, [%r186+128];
	mul.f32 	%f330, %f328, %f329;
	st.shared.f32 	[%r186+128], %f330;
	add.s32 	%r191, %r322, 64;
	shr.u32 	%r192, %r191, 2;
	and.b32  	%r193, %r192, 1073741820;
	add.s32 	%r194, %r182, %r193;
	ld.shared.f32 	%f331, [%r194];
	ld.shared.f32 	%f332, [%r186+256];
	mul.f32 	%f333, %f331, %f332;
	st.shared.f32 	[%r186+256], %f333;
	add.s32 	%r195, %r322, 96;
	shr.u32 	%r196, %r195, 2;
	and.b32  	%r197, %r196, 1073741820;
	add.s32 	%r198, %r182, %r197;
	ld.shared.f32 	%f334, [%r198];
	ld.shared.f32 	%f335, [%r186+384];
	mul.f32 	%f336, %f334, %f335;
	st.shared.f32 	[%r186+384], %f336;
	add.s32 	%r53, %r322, 128;
	setp.lt.u32 	%p29, %r322, 128;
	mov.u32 	%r322, %r53;
	@%p29 bra 	$L__BB0_32;
$L__BB0_33:
	setp.gt.u32 	%p30, %r331, 255;
	bar.sync 	0;
	mov.b32 	%r200, 16;
	wmma.load.c.sync.aligned.row.m16n16k16.shared.f32 	{%f38, %f39, %f40, %f41, %f42, %f43, %f44, %f45}, [%r169], %r200;
	@%p30 bra 	$L__BB0_40;
	setp.eq.s32 	%p31, %r8, 0;
	mov.u32 	%r324, %r331;
	@%p31 bra 	$L__BB0_38;
	setp.eq.s32 	%p32, %r8, 1;
	and.b32  	%r201, %r331, 240;
	or.b32  	%r202, %r201, %r6;
	shl.b32 	%r203, %r202, 2;
	add.s32 	%r205, %r126, %r203;
	ld.shared.f32 	%f338, [%r205];
	shl.b32 	%r206, %r13, 2;
	mov.u32 	%r207, _ZZ14attention_wmmaPKfS0_S0_iiPfE14smem_stats_max;
	add.s32 	%r208, %r207, %r206;
	ld.shared.f32 	%f339, [%r208];
	sub.f32 	%f340, %f338, %f339;
	fma.rn.f32 	%f341, %f340, 0f3BBB989D, 0f3F000000;
	cvt.sat.f32.f32 	%f342, %f341;
	mov.f32 	%f343, 0f4B400001;
	mov.f32 	%f344, 0f437C0000;
	fma.rm.f32 	%f345, %f342, %f344, %f343;
	add.f32 	%f346, %f345, 0fCB40007F;
	neg.f32 	%f347, %f346;
	fma.rn.f32 	%f348, %f340, 0f3FB8AA3B, %f347;
	fma.rn.f32 	%f349, %f340, 0f32A57060, %f348;
	mov.b32 	%r209, %f345;
	shl.b32 	%r210, %r209, 23;
	mov.b32 	%f350, %r210;
	ex2.approx.ftz.f32 	%f351, %f349;
	mul.f32 	%f337, %f351, %f350;
	// begin inline asm
	{  cvt.rn.f16.f32 %rs3, %f337;}

	// end inline asm
	st.shared.u16 	[%r17], %rs3;
	mov.u32 	%r324, %r10;
	@%p32 bra 	$L__BB0_38;
	setp.eq.s32 	%p33, %r8, 2;
	and.b32  	%r211, %r10, 240;
	or.b32  	%r212, %r211, %r6;
	shl.b32 	%r213, %r212, 2;
	add.s32 	%r215, %r126, %r213;
	ld.shared.f32 	%f353, [%r215];
	shl.b32 	%r216, %r15, 2;
	add.s32 	%r218, %r207, %r216;
	ld.shared.f32 	%f354, [%r218];
	sub.f32 	%f355, %f353, %f354;
	fma.rn.f32 	%f356, %f355, 0f3BBB989D, 0f3F000000;
	cvt.sat.f32.f32 	%f357, %f356;
	mov.f32 	%f358, 0f4B400001;
	mov.f32 	%f359, 0f437C0000;
	fma.rm.f32 	%f360, %f357, %f359, %f358;
	add.f32 	%f361, %f360, 0fCB40007F;
	neg.f32 	%f362, %f361;
	fma.rn.f32 	%f363, %f355, 0f3FB8AA3B, %f362;
	fma.rn.f32 	%f364, %f355, 0f32A57060, %f363;
	mov.b32 	%r219, %f360;
	shl.b32 	%r220, %r219, 23;
	mov.b32 	%f365, %r220;
	ex2.approx.ftz.f32 	%f366, %f364;
	mul.f32 	%f352, %f366, %f365;
	// begin inline asm
	{  cvt.rn.f16.f32 %rs4, %f352;}

	// end inline asm
	st.shared.u16 	[%r17+64], %rs4;
	mov.u32 	%r324, %r11;
	@%p33 bra 	$L__BB0_38;
	and.b32  	%r221, %r11, 240;
	or.b32  	%r222, %r221, %r6;
	shl.b32 	%r223, %r222, 2;
	add.s32 	%r225, %r126, %r223;
	ld.shared.f32 	%f368, [%r225];
	shl.b32 	%r226, %r16, 2;
	add.s32 	%r228, %r207, %r226;
	ld.shared.f32 	%f369, [%r228];
	sub.f32 	%f370, %f368, %f369;
	fma.rn.f32 	%f371, %f370, 0f3BBB989D, 0f3F000000;
	cvt.sat.f32.f32 	%f372, %f371;
	mov.f32 	%f373, 0f4B400001;
	mov.f32 	%f374, 0f437C0000;
	fma.rm.f32 	%f375, %f372, %f374, %f373;
	add.f32 	%f376, %f375, 0fCB40007F;
	neg.f32 	%f377, %f376;
	fma.rn.f32 	%f378, %f370, 0f3FB8AA3B, %f377;
	fma.rn.f32 	%f379, %f370, 0f32A57060, %f378;
	mov.b32 	%r229, %f375;
	shl.b32 	%r230, %r229, 23;
	mov.b32 	%f380, %r230;
	ex2.approx.ftz.f32 	%f381, %f379;
	mul.f32 	%f367, %f381, %f380;
	// begin inline asm
	{  cvt.rn.f16.f32 %rs5, %f367;}

	// end inline asm
	st.shared.u16 	[%r17+128], %rs5;
	mov.u32 	%r324, %r12;
$L__BB0_38:
	setp.lt.u32 	%p34, %r7, 96;
	@%p34 bra 	$L__BB0_40;
$L__BB0_39:
	and.b32  	%r231, %r324, 240;
	or.b32  	%r232, %r231, %r6;
	shl.b32 	%r233, %r232, 2;
	add.s32 	%r235, %r126, %r233;
	ld.shared.f32 	%f386, [%r235];
	shr.u32 	%r236, %r324, 2;
	and.b32  	%r237, %r236, 1073741820;
	mov.u32 	%r238, _ZZ14attention_wmmaPKfS0_S0_iiPfE14smem_stats_max;
	add.s32 	%r239, %r238, %r237;
	ld.shared.f32 	%f387, [%r239];
	sub.f32 	%f388, %f386, %f387;
	fma.rn.f32 	%f389, %f388, 0f3BBB989D, 0f3F000000;
	cvt.sat.f32.f32 	%f390, %f389;
	mov.f32 	%f391, 0f4B400001;
	mov.f32 	%f392, 0f437C0000;
	fma.rm.f32 	%f393, %f390, %f392, %f391;
	add.f32 	%f394, %f393, 0fCB40007F;
	neg.f32 	%f395, %f394;
	fma.rn.f32 	%f396, %f388, 0f3FB8AA3B, %f395;
	fma.rn.f32 	%f397, %f388, 0f32A57060, %f396;
	mov.b32 	%r240, %f393;
	shl.b32 	%r241, %r240, 23;
	mov.b32 	%f398, %r241;
	ex2.approx.ftz.f32 	%f399, %f397;
	mul.f32 	%f382, %f399, %f398;
	// begin inline asm
	{  cvt.rn.f16.f32 %rs6, %f382;}

	// end inline asm
	shl.b32 	%r242, %r324, 1;
	mov.u32 	%r243, _ZZ14attention_wmmaPKfS0_S0_iiPfE11smem_buffer;
	add.s32 	%r244, %r243, %r242;
	st.shared.u16 	[%r244], %rs6;
	add.s32 	%r245, %r324, 32;
	and.b32  	%r246, %r245, 240;
	or.b32  	%r247, %r246, %r6;
	shl.b32 	%r248, %r247, 2;
	add.s32 	%r249, %r126, %r248;
	ld.shared.f32 	%f400, [%r249];
	shr.u32 	%r250, %r245, 2;
	and.b32  	%r251, %r250, 1073741820;
	add.s32 	%r252, %r238, %r251;
	ld.shared.f32 	%f401, [%r252];
	sub.f32 	%f402, %f400, %f401;
	fma.rn.f32 	%f403, %f402, 0f3BBB989D, 0f3F000000;
	cvt.sat.f32.f32 	%f404, %f403;
	fma.rm.f32 	%f405, %f404, %f392, %f391;
	add.f32 	%f406, %f405, 0fCB40007F;
	neg.f32 	%f407, %f406;
	fma.rn.f32 	%f408, %f402, 0f3FB8AA3B, %f407;
	fma.rn.f32 	%f409, %f402, 0f32A57060, %f408;
	mov.b32 	%r253, %f405;
	shl.b32 	%r254, %r253, 23;
	mov.b32 	%f410, %r254;
	ex2.approx.ftz.f32 	%f411, %f409;
	mul.f32 	%f383, %f411, %f410;
	// begin inline asm
	{  cvt.rn.f16.f32 %rs7, %f383;}

	// end inline asm
	st.shared.u16 	[%r244+64], %rs7;
	add.s32 	%r255, %r324, 64;
	and.b32  	%r256, %r255, 240;
	or.b32  	%r257, %r256, %r6;
	shl.b32 	%r258, %r257, 2;
	add.s32 	%r259, %r126, %r258;
	ld.shared.f32 	%f412, [%r259];
	shr.u32 	%r260, %r255, 2;
	and.b32  	%r261, %r260, 1073741820;
	add.s32 	%r262, %r238, %r261;
	ld.shared.f32 	%f413, [%r262];
	sub.f32 	%f414, %f412, %f413;
	fma.rn.f32 	%f415, %f414, 0f3BBB989D, 0f3F000000;
	cvt.sat.f32.f32 	%f416, %f415;
	fma.rm.f32 	%f417, %f416, %f392, %f391;
	add.f32 	%f418, %f417, 0fCB40007F;
	neg.f32 	%f419, %f418;
	fma.rn.f32 	%f420, %f414, 0f3FB8AA3B, %f419;
	fma.rn.f32 	%f421, %f414, 0f32A57060, %f420;
	mov.b32 	%r263, %f417;
	shl.b32 	%r264, %r263, 23;
	mov.b32 	%f422, %r264;
	ex2.approx.ftz.f32 	%f423, %f421;
	mul.f32 	%f384, %f423, %f422;
	// begin inline asm
	{  cvt.rn.f16.f32 %rs8, %f384;}

	// end inline asm
	st.shared.u16 	[%r244+128], %rs8;
	add.s32 	%r265, %r324, 96;
	and.b32  	%r266, %r265, 240;
	or.b32  	%r267, %r266, %r6;
	shl.b32 	%r268, %r267, 2;
	add.s32 	%r269, %r126, %r268;
	ld.shared.f32 	%f424, [%r269];
	shr.u32 	%r270, %r265, 2;
	and.b32  	%r271, %r270, 1073741820;
	add.s32 	%r272, %r238, %r271;
	ld.shared.f32 	%f425, [%r272];
	sub.f32 	%f426, %f424, %f425;
	fma.rn.f32 	%f427, %f426, 0f3BBB989D, 0f3F000000;
	cvt.sat.f32.f32 	%f428, %f427;
	fma.rm.f32 	%f429, %f428, %f392, %f391;
	add.f32 	%f430, %f429, 0fCB40007F;
	neg.f32 	%f431, %f430;
	fma.rn.f32 	%f432, %f426, 0f3FB8AA3B, %f431;
	fma.rn.f32 	%f433, %f426, 0f32A57060, %f432;
	mov.b32 	%r273, %f429;
	shl.b32 	%r274, %r273, 23;
	mov.b32 	%f434, %r274;
	ex2.approx.ftz.f32 	%f435, %f433;
	mul.f32 	%f385, %f435, %f434;
	// begin inline asm
	{  cvt.rn.f16.f32 %rs9, %f385;}

	// end inline asm
	st.shared.u16 	[%r244+192], %rs9;
	add.s32 	%r56, %r324, 128;
	setp.lt.u32 	%p35, %r324, 128;
	mov.u32 	%r324, %r56;
	@%p35 bra 	$L__BB0_39;
$L__BB0_40:
	setp.gt.u32 	%p36, %r331, 255;
	bar.sync 	0;
	mov.u32 	%r275, _ZZ14attention_wmmaPKfS0_S0_iiPfE11smem_buffer;
	mov.b32 	%r276, 16;
	wmma.load.a.sync.aligned.row.m16n16k16.shared.f16 	{%r57, %r58, %r59, %r60, %r61, %r62, %r63, %r64}, [%r275], %r276;
	@%p36 bra 	$L__BB0_61;
	setp.eq.s32 	%p37, %r8, 0;
	mov.u32 	%r326, %r331;
	@%p37 bra 	$L__BB0_51;
	setp.ge.s32 	%p38, %r18, %r88;
	add.s32 	%r65, %r13, %r313;
	setp.ge.s32 	%p39, %r65, %r87;
	mov.f32 	%f480, 0f00000000;
	or.pred  	%p40, %p39, %p38;
	@%p40 bra 	$L__BB0_44;
	mad.lo.s32 	%r277, %r65, %r88, %r18;
	mul.wide.s32 	%rd13, %r277, 4;
	add.s64 	%rd14, %rd1, %rd13;
	ld.global.nc.f32 	%f480, [%rd14];
$L__BB0_44:
	setp.eq.s32 	%p41, %r8, 1;
	// begin inline asm
	{  cvt.rn.f16.f32 %rs10, %f480;}

	// end inline asm
	st.shared.u16 	[%r17], %rs10;
	mov.u32 	%r326, %r10;
	@%p41 bra 	$L__BB0_51;
	setp.ge.s32 	%p42, %r18, %r88;
	add.s32 	%r66, %r15, %r313;
	setp.ge.s32 	%p43, %r66, %r87;
	mov.f32 	%f481, 0f00000000;
	or.pred  	%p44, %p43, %p42;
	@%p44 bra 	$L__BB0_47;
	mad.lo.s32 	%r278, %r66, %r88, %r18;
	mul.wide.s32 	%rd15, %r278, 4;
	add.s64 	%rd16, %rd1, %rd15;
	ld.global.nc.f32 	%f481, [%rd16];
$L__BB0_47:
	setp.eq.s32 	%p45, %r8, 2;
	// begin inline asm
	{  cvt.rn.f16.f32 %rs11, %f481;}

	// end inline asm
	st.shared.u16 	[%r17+64], %rs11;
	mov.u32 	%r326, %r11;
	@%p45 bra 	$L__BB0_51;
	setp.ge.s32 	%p46, %r18, %r88;
	add.s32 	%r67, %r16, %r313;
	setp.ge.s32 	%p47, %r67, %r87;
	mov.f32 	%f482, 0f00000000;
	or.pred  	%p48, %p47, %p46;
	@%p48 bra 	$L__BB0_50;
	mad.lo.s32 	%r279, %r67, %r88, %r18;
	mul.wide.s32 	%rd17, %r279, 4;
	add.s64 	%rd18, %rd1, %rd17;
	ld.global.nc.f32 	%f482, [%rd18];
$L__BB0_50:
	// begin inline asm
	{  cvt.rn.f16.f32 %rs12, %f482;}

	// end inline asm
	st.shared.u16 	[%r17+128], %rs12;
	mov.u32 	%r326, %r12;
$L__BB0_51:
	setp.lt.u32 	%p49, %r7, 96;
	@%p49 bra 	$L__BB0_61;
$L__BB0_52:
	setp.ge.s32 	%p50, %r18, %r88;
	shr.u32 	%r280, %r326, 4;
	add.s32 	%r70, %r280, %r313;
	setp.ge.s32 	%p51, %r70, %r87;
	mov.f32 	%f483, 0f00000000;
	or.pred  	%p52, %p51, %p50;
	@%p52 bra 	$L__BB0_54;
	mad.lo.s32 	%r281, %r70, %r88, %r18;
	mul.wide.s32 	%rd19, %r281, 4;
	add.s64 	%rd20, %rd1, %rd19;
	ld.global.nc.f32 	%f483, [%rd20];
$L__BB0_54:
	// begin inline asm
	{  cvt.rn.f16.f32 %rs13, %f483;}

	// end inline asm
	shl.b32 	%r282, %r326, 1;
	add.s32 	%r71, %r275, %r282;
	st.shared.u16 	[%r71], %rs13;
	add.s32 	%r284, %r326, 32;
	shr.u32 	%r285, %r284, 4;
	add.s32 	%r72, %r285, %r313;
	setp.ge.s32 	%p54, %r72, %r87;
	mov.f32 	%f484, 0f00000000;
	or.pred  	%p55, %p54, %p50;
	@%p55 bra 	$L__BB0_56;
	mad.lo.s32 	%r286, %r72, %r88, %r18;
	mul.wide.s32 	%rd21, %r286, 4;
	add.s64 	%rd22, %rd1, %rd21;
	ld.global.nc.f32 	%f484, [%rd22];
$L__BB0_56:
	setp.ge.s32 	%p56, %r18, %r88;
	// begin inline asm
	{  cvt.rn.f16.f32 %rs14, %f484;}

	// end inline asm
	st.shared.u16 	[%r71+64], %rs14;
	add.s32 	%r287, %r326, 64;
	shr.u32 	%r288, %r287, 4;
	add.s32 	%r73, %r288, %r313;
	setp.ge.s32 	%p57, %r73, %r87;
	mov.f32 	%f485, 0f00000000;
	or.pred  	%p58, %p57, %p56;
	@%p58 bra 	$L__BB0_58;
	mad.lo.s32 	%r289, %r73, %r88, %r18;
	mul.wide.s32 	%rd23, %r289, 4;
	add.s64 	%rd24, %rd1, %rd23;
	ld.global.nc.f32 	%f485, [%rd24];
$L__BB0_58:
	setp.ge.s32 	%p59, %r18, %r88;
	// begin inline asm
	{  cvt.rn.f16.f32 %rs15, %f485;}

	// end inline asm
	st.shared.u16 	[%r71+128], %rs15;
	add.s32 	%r290, %r326, 96;
	shr.u32 	%r291, %r290, 4;
	add.s32 	%r74, %r291, %r313;
	setp.ge.s32 	%p60, %r74, %r87;
	mov.f32 	%f486, 0f00000000;
	or.pred  	%p61, %p60, %p59;
	@%p61 bra 	$L__BB0_60;
	mad.lo.s32 	%r292, %r74, %r88, %r18;
	mul.wide.s32 	%rd25, %r292, 4;
	add.s64 	%rd26, %rd1, %rd25;
	ld.global.nc.f32 	%f486, [%rd26];
$L__BB0_60:
	// begin inline asm
	{  cvt.rn.f16.f32 %rs16, %f486;}

	// end inline asm
	st.shared.u16 	[%r71+192], %rs16;
	add.s32 	%r75, %r326, 128;
	setp.lt.u32 	%p62, %r326, 128;
	mov.u32 	%r326, %r75;
	@%p62 bra 	$L__BB0_52;
$L__BB0_61:
	bar.sync 	0;
	mov.b32 	%r294, 16;
	wmma.load.b.sync.aligned.row.m16n16k16.shared.f16 	{%r295, %r296, %r297, %r298, %r299, %r300, %r301, %r302}, [%r275], %r294;
	wmma.mma.sync.aligned.row.row.m16n16k16.f32.f32 {%f461, %f460, %f459, %f458, %f457, %f456, %f455, %f454}, {%r57, %r58, %r59, %r60, %r61, %r62, %r63, %r64}, {%r295, %r296, %r297, %r298, %r299, %r300, %r301, %r302}, {%f38, %f39, %f40, %f41, %f42, %f43, %f44, %f45};
	add.s32 	%r313, %r313, 16;
	setp.lt.s32 	%p63, %r313, %r87;
	@%p63 bra 	$L__BB0_4;
	setp.gt.u32 	%p64, %r331, 255;
	mov.b32 	%r304, 16;
	wmma.store.d.sync.aligned.row.m16n16k16.shared.f32 	[%r169], {%f461, %f460, %f459, %f458, %f457, %f456, %f455, %f454}, %r304;
	@%p64 bra 	$L__BB0_67;
	ld.param.u64 	%rd29, [_Z14attention_wmmaPKfS0_S0_iiPf_param_5];
	shl.b32 	%r305, %r13, 2;
	mov.u32 	%r306, _ZZ14attention_wmmaPKfS0_S0_iiPfE14smem_stats_sum;
	add.s32 	%r330, %r306, %r305;
	add.s32 	%r307, %r20, %r2;
	add.s32 	%r329, %r307, %r6;
	cvta.to.global.u64 	%rd4, %rd29;
$L__BB0_64:
	setp.ge.s32 	%p65, %r18, %r88;
	setp.ge.s32 	%p66, %r328, %r87;
	or.pred  	%p67, %p66, %p65;
	@%p67 bra 	$L__BB0_66;
	and.b32  	%r308, %r331, 240;
	or.b32  	%r309, %r308, %r6;
	shl.b32 	%r310, %r309, 2;
	add.s32 	%r312, %r169, %r310;
	ld.shared.f32 	%f450, [%r312];
	ld.shared.f32 	%f451, [%r330];
	add.f32 	%f452, %f451, 0f358637BD;
	div.rn.f32 	%f453, %f450, %f452;
	mul.wide.s32 	%rd27, %r329, 4;
	add.s64 	%rd28, %rd4, %rd27;
	st.global.f32 	[%rd28], %f453;
$L__BB0_66:
	add.s32 	%r83, %r331, 32;
	add.s32 	%r330, %r330, 8;
	add.s32 	%r329, %r329, %r21;
	add.s32 	%r328, %r328, 2;
	setp.lt.u32 	%p68, %r331, 224;
	mov.u32 	%r331, %r83;
	@%p68 bra 	$L__BB0_64;
$L__BB0_67:
	ret;

}


// ===== COMPILED SASS (sm_100) =====

	.target	sm_100

	.elftype	@"ET_EXEC"


//--------------------- .note.nv.tkinfo           --------------------------
	.section	.note.nv.tkinfo,"",@"SHT_NOTE"
	.sectionflags	@"SHF_NOTE_NV_TKINFO"
	.tkinfo
        /*0018*/ 	.word	0x00000002
        /*0030*/ 	.string	""
        /*0030*/ 	.string	"ptxas"
        /*0030*/ 	.string	"Cuda compilation tools, release 13.0, V13.0.88"
        /*0030*/ 	.string	"Build cuda_13.0.r13.0/compiler.36424714_0"
        /*0030*/ 	.string	"-arch sm_100 -m 64 "



//--------------------- .note.nv.cuinfo           --------------------------
	.section	.note.nv.cuinfo,"",@"SHT_NOTE"
	.sectionflags	@"SHF_NOTE_NV_CUINFO"
        /*0018*/ 	.short	0x0002
        /*001a*/ 	.short	0x0064
        /*001c*/ 	.short	0x0082
	.zero		2


//--------------------- .nv.info                  --------------------------
	.section	.nv.info,"",@"SHT_CUDA_INFO"
	.align	4


	//----- nvinfo : EIATTR_REGCOUNT
	.align		4
        /*0000*/ 	.byte	0x04, 0x2f
        /*0002*/ 	.short	(.L_1 - .L_0)
	.align		4
.L_0:
        /*0004*/ 	.word	index@(_Z14attention_wmmaPKfS0_S0_iiPf)
        /*0008*/ 	.word	0x00000030


	//----- nvinfo : EIATTR_FRAME_SIZE
	.align		4
.L_1:
        /*000c*/ 	.byte	0x04, 0x11
        /*000e*/ 	.short	(.L_3 - .L_2)
	.align		4
.L_2:
        /*0010*/ 	.word	index@($__internal_2_$__cuda_sm3x_div_rn_noftz_f32_slowpath)
        /*0014*/ 	.word	0x00000000


	//----- nvinfo : EIATTR_FRAME_SIZE
	.align		4
.L_3:
        /*0018*/ 	.byte	0x04, 0x11
        /*001a*/ 	.short	(.L_5 - .L_4)
	.align		4
.L_4:
        /*001c*/ 	.word	index@($__internal_1_$__cuda_sm20_sqrt_rn_f32_slowpath)
        /*0020*/ 	.word	0x00000000


	//----- nvinfo : EIATTR_FRAME_SIZE
	.align		4
.L_5:
        /*0024*/ 	.byte	0x04, 0x11
        /*0026*/ 	.short	(.L_7 - .L_6)
	.align		4
.L_6:
        /*0028*/ 	.word	index@($__internal_0_$__cuda_sm20_rcp_rn_f32_slowpath)
        /*002c*/ 	.word	0x00000000


	//----- nvinfo : EIATTR_FRAME_SIZE
	.align		4
.L_7:
        /*0030*/ 	.byte	0x04, 0x11
        /*0032*/ 	.short	(.L_9 - .L_8)
	.align		4
.L_8:
        /*0034*/ 	.word	index@(_Z14attention_wmmaPKfS0_S0_iiPf)
        /*0038*/ 	.word	0x00000000


	//----- nvinfo : EIATTR_MIN_STACK_SIZE
	.align		4
.L_9:
        /*003c*/ 	.byte	0x04, 0x12
        /*003e*/ 	.short	(.L_11 - .L_10)
	.align		4
.L_10:
        /*0040*/ 	.word	index@(_Z14attention_wmmaPKfS0_S0_iiPf)
        /*0044*/ 	.word	0x00000000
.L_11:


//--------------------- .nv.compat                --------------------------
	.section	.nv.compat,"",@"SHT_CUDA_COMPAT_INFO"
	.align	4
        /*0000*/ 	.byte	0x02, 0x09, 0x00, 0x00, 0x02, 0x02, 0x01, 0x00, 0x02, 0x05, 0x05, 0x00, 0x03, 0x07, 0x01, 0x01
        /*0010*/ 	.byte	0x02, 0x03, 0x00, 0x00, 0x02, 0x06, 0x01, 0x00, 0x04, 0x0b, 0x08, 0x00, 0x01, 0x00, 0x00, 0x00
        /*0020*/ 	.byte	0x00, 0x00, 0x00, 0x00


//--------------------- .nv.info._Z14attention_wmmaPKfS0_S0_iiPf --------------------------
	.section	.nv.info._Z14attention_wmmaPKfS0_S0_iiPf,"",@"SHT_CUDA_INFO"
	.sectionflags	@""
	.align	4


	//----- nvinfo : EIATTR_CUDA_API_VERSION
	.align		4
        /*0000*/ 	.byte	0x04, 0x37
        /*0002*/ 	.short	(.L_13 - .L_12)
.L_12:
        /*0004*/ 	.word	0x00000082


	//----- nvinfo : EIATTR_KPARAM_INFO
	.align		4
.L_13:
        /*0008*/ 	.byte	0x04, 0x17
        /*000a*/ 	.short	(.L_15 - .L_14)
.L_14:
        /*000c*/ 	.word	0x00000000
        /*0010*/ 	.short	0x0005
        /*0012*/ 	.short	0x0020
        /*0014*/ 	.byte	0x00, 0xf5, 0x21, 0x00


	//----- nvinfo : EIATTR_KPARAM_INFO
	.align		4
.L_15:
        /*0018*/ 	.byte	0x04, 0x17
        /*001a*/ 	.short	(.L_17 - .L_16)
.L_16:
        /*001c*/ 	.word	0x00000000
        /*0020*/ 	.short	0x0004
        /*0022*/ 	.short	0x001c
        /*0024*/ 	.byte	0x00, 0xf0, 0x11, 0x00


	//----- nvinfo : EIATTR_KPARAM_INFO
	.align		4
.L_17:
        /*0028*/ 	.byte	0x04, 0x17
        /*002a*/ 	.short	(.L_19 - .L_18)
.L_18:
        /*002c*/ 	.word	0x00000000
        /*0030*/ 	.short	0x0003
        /*0032*/ 	.short	0x0018
        /*0034*/ 	.byte	0x00, 0xf0, 0x11, 0x00


	//----- nvinfo : EIATTR_KPARAM_INFO
	.align		4
.L_19:
        /*0038*/ 	.byte	0x04, 0x17
        /*003a*/ 	.short	(.L_21 - .L_20)
.L_20:
        /*003c*/ 	.word	0x00000000
        /*0040*/ 	.short	0x0002
        /*0042*/ 	.short	0x0010
        /*0044*/ 	.byte	0x00, 0xf5, 0x21, 0x00


	//----- nvinfo : EIATTR_KPARAM_INFO
	.align		4
.L_21:
        /*0048*/ 	.byte	0x04, 0x17
        /*004a*/ 	.short	(.L_23 - .L_22)
.L_22:
        /*004c*/ 	.word	0x00000000
        /*0050*/ 	.short	0x0001
        /*0052*/ 	.short	0x0008
        /*0054*/ 	.byte	0x00, 0xf5, 0x21, 0x00


	//----- nvinfo : EIATTR_KPARAM_INFO
	.align		4
.L_23:
        /*0058*/ 	.byte	0x04, 0x17
        /*005a*/ 	.short	(.L_25 - .L_24)
.L_24:
        /*005c*/ 	.word	0x00000000
        /*0060*/ 	.short	0x0000
        /*0062*/ 	.short	0x0000
        /*0064*/ 	.byte	0x00, 0xf5, 0x21, 0x00


	//----- nvinfo : EIATTR_SPARSE_MMA_MASK
	.align		4
.L_25:
        /*0068*/ 	.byte	0x03, 0x50
        /*006a*/ 	.short	0x0000


	//----- nvinfo : EIATTR_WMMA_USED
	.align		4
        /*006c*/ 	.byte	0x01, 0x2b
	.zero		2


	//----- nvinfo : EIATTR_MAXREG_COUNT
	.align		4
        /*0070*/ 	.byte	0x03, 0x1b
        /*0072*/ 	.short	0x00ff


	//----- nvinfo : EIATTR_NUM_BARRIERS
	.align		4
        /*0074*/ 	.byte	0x02, 0x4c
        /*0076*/ 	.byte	0x01
	.zero		1


	//----- nvinfo : EIATTR_MERCURY_ISA_VERSION
	.align		4
        /*0078*/ 	.byte	0x03, 0x5f
        /*007a*/ 	.short	0x0101


	//----- nvinfo : EIATTR_VRC_CTA_INIT_COUNT
	.align		4
        /*007c*/ 	.byte	0x02, 0x4a
	.zero		1
	.zero		1


	//----- nvinfo : EIATTR_EXIT_INSTR_OFFSETS
	.align		4
        /*0080*/ 	.byte	0x04, 0x1c
        /*0082*/ 	.short	(.L_27 - .L_26)


	//   ....[0]....
.L_26:
        /*0084*/ 	.word	0x00000210


	//   ....[1]....
        /*0088*/ 	.word	0x00003450


	//   ....[2]....
        /*008c*/ 	.word	0x000036e0


	//----- nvinfo : EIATTR_CRS_STACK_SIZE
	.align		4
.L_27:
        /*0090*/ 	.byte	0x04, 0x1e
        /*0092*/ 	.short	(.L_29 - .L_28)
.L_28:
        /*0094*/ 	.word	0x00000000


	//----- nvinfo : EIATTR_CBANK_PARAM_SIZE
	.align		4
.L_29:
        /*0098*/ 	.byte	0x03, 0x19
        /*009a*/ 	.short	0x0028


	//----- nvinfo : EIATTR_PARAM_CBANK
	.align		4
        /*009c*/ 	.byte	0x04, 0x0a
        /*009e*/ 	.short	(.L_31 - .L_30)
	.align		4
.L_30:
        /*00a0*/ 	.word	index@(.nv.constant0._Z14attention_wmmaPKfS0_S0_iiPf)
        /*00a4*/ 	.short	0x0380
        /*00a6*/ 	.short	0x0028


	//----- nvinfo : EIATTR_SW_WAR
	.align		4
.L_31:
        /*00a8*/ 	.byte	0x04, 0x36
        /*00aa*/ 	.short	(.L_33 - .L_32)
.L_32:
        /*00ac*/ 	.word	0x00000008
.L_33:


//--------------------- .nv.callgraph             --------------------------
	.section	.nv.callgraph,"",@"SHT_CUDA_CALLGRAPH"
	.align	4
	.sectionentsize	8
	.align		4
        /*0000*/ 	.word	0x00000000
	.align		4
        /*0004*/ 	.word	0xffffffff
	.align		4
        /*0008*/ 	.word	0x00000000
	.align		4
        /*000c*/ 	.word	0xfffffffe
	.align		4
        /*0010*/ 	.word	0x00000000
	.align		4
        /*0014*/ 	.word	0xfffffffd
	.align		4
        /*0018*/ 	.word	0x00000000
	.align		4
        /*001c*/ 	.word	0xfffffffc


//--------------------- .text._Z14attention_wmmaPKfS0_S0_iiPf --------------------------
	.section	.text._Z14attention_wmmaPKfS0_S0_iiPf,"ax",@progbits
	.align	128
        .global         _Z14attention_wmmaPKfS0_S0_iiPf
        .type           _Z14attention_wmmaPKfS0_S0_iiPf,@function
        .size           _Z14attention_wmmaPKfS0_S0_iiPf,(.L_x_66 - _Z14attention_wmmaPKfS0_S0_iiPf)
        .other          _Z14attention_wmmaPKfS0_S0_iiPf,@"STO_CUDA_ENTRY STV_DEFAULT"
_Z14attention_wmmaPKfS0_S0_iiPf:
.text._Z14attention_wmmaPKfS0_S0_iiPf:
[----:B------:R-:W-:Y:S01]  /*0000*/  LDC R1, c[0x0][0x37c] ;  /* 0x0000df00ff017b82 */ /* 0x000fe20000000800 */
[----:B------:R-:W0:Y:S07]  /*0010*/  LDCU UR4, c[0x0][0x39c] ;  /* 0x00007380ff0477ac */ /* 0x000e2e0008000800 */
[----:B------:R-:W1:Y:S01]  /*0020*/  S2UR UR5, SR_CTAID.Y ;  /* 0x00000000000579c3 */ /* 0x000e620000002600 */
[----:B------:R-:W2:Y:S07]  /*0030*/  LDCU.64 UR10, c[0x0][0x358] ;  /* 0x00006b00ff0a77ac */ /* 0x000eae0008000a00 */
[----:B------:R-:W3:Y:S01]  /*0040*/  S2UR UR6, SR_CTAID.X ;  /* 0x00000000000679c3 */ /* 0x000ee20000002500 */
[----:B0-----:R-:W-:-:S04]  /*0050*/  I2FP.F32.S32 R0, UR4 ;  /* 0x0000000400007c45 */ /* 0x001fc80008201400 */
[----:B------:R0:W4:Y:S01]  /*0060*/  MUFU.RSQ R3, R0 ;  /* 0x0000000000037308 */ /* 0x0001220000001400 */
[----:B------:R-:W-:Y:S01]  /*0070*/  VIADD R2, R0, 0xf3000000 ;  /* 0xf300000000027836 */ /* 0x000fe20000000000 */
[----:B-1----:R-:W-:-:S04]  /*0080*/  USHF.L.U32 UR5, UR5, 0x4, URZ ;  /* 0x0000000405057899 */ /* 0x002fc800080006ff */
[----:B------:R-:W-:Y:S01]  /*0090*/  ISETP.GT.U32.AND P0, PT, R2, 0x727fffff, PT ;  /* 0x727fffff0200780c */ /* 0x000fe20003f04070 */
[----:B---3--:R-:W-:-:S12]  /*00a0*/  USHF.L.U32 UR6, UR6, 0x4, URZ ;  /* 0x0000000406067899 */ /* 0x008fd800080006ff */
[----:B0-2-4-:R-:W-:Y:S05]  /*00b0*/  @!P0 BRA `(.L_x_0) ;  /* 0x00000000000c8947 */ /* 0x015fea0003800000 */
[----:B------:R-:W-:-:S07]  /*00c0*/  MOV R4, 0xe0 ;  /* 0x000000e000047802 */ /* 0x000fce0000000f00 */
[----:B------:R-:W-:Y:S05]  /*00d0*/  CALL.REL.NOINC `($__internal_1_$__cuda_sm20_sqrt_rn_f32_slowpath) ;  /* 0x0000003800587944 */ /* 0x000fea0003c00000 */
[----:B------:R-:W-:Y:S05]  /*00e0*/  BRA `(.L_x_1) ;  /* 0x0000000000107947 */ /* 0x000fea0003800000 */
.L_x_0:
[----:B------:R-:W-:Y:S01]  /*00f0*/  FMUL.FTZ R5, R0, R3 ;  /* 0x0000000300057220 */ /* 0x000fe20000410000 */
[----:B------:R-:W-:-:S03]  /*0100*/  FMUL.FTZ R3, R3, 0.5 ;  /* 0x3f00000003037820 */ /* 0x000fc60000410000 */
[----:B------:R-:W-:-:S04]  /*0110*/  FFMA R0, -R5, R5, R0 ;  /* 0x0000000505007223 */ /* 0x000fc80000000100 */
[----:B------:R-:W-:-:S07]  /*0120*/  FFMA R0, R0, R3, R5 ;  /* 0x0000000300007223 */ /* 0x000fce0000000005 */
.L_x_1:
[----:B------:R-:W-:-:S05]  /*0130*/  VIADD R2, R0, 0x1800000 ;  /* 0x0180000000027836 */ /* 0x000fca0000000000 */
[----:B------:R-:W-:-:S04]  /*0140*/  LOP3.LUT R2, R2, 0x7f800000, RZ, 0xc0, !PT ;  /* 0x7f80000002027812 */ /* 0x000fc800078ec0ff */
[----:B------:R-:W-:-:S13]  /*0150*/  ISETP.GT.U32.AND P0, PT, R2, 0x1ffffff, PT ;  /* 0x01ffffff0200780c */ /* 0x000fda0003f04070 */
[----:B------:R-:W-:Y:S05]  /*0160*/  @P0 BRA `(.L_x_2) ;  /* 0x00000000000c0947 */ /* 0x000fea0003800000 */
[----:B------:R-:W-:-:S07]  /*0170*/  MOV R7, 0x190 ;  /* 0x0000019000077802 */ /* 0x000fce0000000f00 */
[----:B------:R-:W-:Y:S05]  /*0180*/  CALL.REL.NOINC `($__internal_0_$__cuda_sm20_rcp_rn_f32_slowpath) ;  /* 0x0000003400587944 */ /* 0x000fea0003c00000 */
[----:B------:R-:W-:Y:S05]  /*0190*/  BRA `(.L_x_3) ;  /* 0x0000000000107947 */ /* 0x000fea0003800000 */
.L_x_2:
[----:B------:R-:W0:Y:S02]  /*01a0*/  MUFU.RCP R35, R0 ;  /* 0x0000000000237308 */ /* 0x000e240000001000 */
[----:B0-----:R-:W-:-:S04]  /*01b0*/  FFMA R2, R35, R0, -1 ;  /* 0xbf80000023027423 */ /* 0x001fc80000000000 */
[----:B------:R-:W-:-:S04]  /*01c0*/  FADD.FTZ R2, -R2, -RZ ;  /* 0x800000ff02027221 */ /* 0x000fc80000010100 */
[----:B------:R-:W-:-:S07]  /*01d0*/  FFMA R35, R35, R2, R35 ;  /* 0x0000000223237223 */ /* 0x000fce0000000023 */
.L_x_3:
[----:B------:R-:W0:Y:S02]  /*01e0*/  LDC.64 R2, c[0x0][0x398] ;  /* 0x0000e600ff027b82 */ /* 0x000e240000000a00 */
[----:B0-----:R-:W-:-:S04]  /*01f0*/  ISETP.LE.AND P0, PT, R3, UR6, PT ;  /* 0x0000000603007c0c */ /* 0x001fc8000bf03270 */
[----:B------:R-:W-:-:S13]  /*0200*/  ISETP.LE.OR P0, PT, R2, UR5, P0 ;  /* 0x0000000502007c0c */ /* 0x000fda0008703670 */
[----:B------:R-:W-:Y:S05]  /*0210*/  @P0 EXIT ;  /* 0x000000000000094d */ /* 0x000fea0003800000 */
[----:B------:R-:W0:Y:S01]  /*0220*/  S2R R33, SR_TID.X ;  /* 0x0000000000217919 */ /* 0x000e220000002100 */
[----:B------:R-:W1:Y:S01]  /*0230*/  S2UR UR9, SR_CgaCtaId ;  /* 0x00000000000979c3 */ /* 0x000e620000008800 */
[----:B------:R-:W-:Y:S01]  /*0240*/  UMOV UR4, 0x400 ;  /* 0x0000040000047882 */ /* 0x000fe20000000000 */
[----:B------:R-:W-:Y:S01]  /*0250*/  CS2R R14, SRZ ;  /* 0x00000000000e7805 */ /* 0x000fe2000001ff00 */
[----:B------:R-:W-:Y:S01]  /*0260*/  UIADD3 UR7, UPT, UPT, UR4, 0xa00, URZ ;  /* 0x00000a0004077890 */ /* 0x000fe2000fffe0ff */
[----:B------:R-:W-:Y:S01]  /*0270*/  CS2R R12, SRZ ;  /* 0x00000000000c7805 */ /* 0x000fe2000001ff00 */
[----:B------:R-:W-:Y:S01]  /*0280*/  UIADD3 UR8, UPT, UPT, UR4, 0xa40, URZ ;  /* 0x00000a4004087890 */ /* 0x000fe2000fffe0ff */
[----:B------:R-:W-:Y:S02]  /*0290*/  CS2R R10, SRZ ;  /* 0x00000000000a7805 */ /* 0x000fe4000001ff00 */
[----:B------:R-:W-:Y:S01]  /*02a0*/  CS2R R8, SRZ ;  /* 0x0000000000087805 */ /* 0x000fe2000001ff00 */
[----:B-1----:R-:W-:-:S02]  /*02b0*/  ULEA UR7, UR9, UR7, 0x18 ;  /* 0x0000000709077291 */ /* 0x002fc4000f8ec0ff */
[----:B------:R-:W-:Y:S02]  /*02c0*/  ULEA UR8, UR9, UR8, 0x18 ;  /* 0x0000000809087291 */ /* 0x000fe4000f8ec0ff */
[----:B------:R-:W-:Y:S01]  /*02d0*/  ULEA UR4, UR9, UR4, 0x18 ;  /* 0x0000000409047291 */ /* 0x000fe2000f8ec0ff */
[C---:B0-----:R-:W-:Y:S01]  /*02e0*/  ISETP.GT.U32.AND P0, PT, R33.reuse, 0xf, PT ;  /* 0x0000000f2100780c */ /* 0x041fe20003f04070 */
[C---:B------:R-:W-:Y:S01]  /*02f0*/  VIADD R7, R33.reuse, 0x20 ;  /* 0x0000002021077836 */ /* 0x040fe20000000000 */
[C---:B------:R-:W-:Y:S01]  /*0300*/  LEA R0, R33.reuse, UR7, 0x2 ;  /* 0x0000000721007c11 */ /* 0x040fe2000f8e10ff */
[C---:B------:R-:W-:Y:S01]  /*0310*/  VIADD R5, R33.reuse, 0x40 ;  /* 0x0000004021057836 */ /* 0x040fe20000000000 */
[C---:B------:R-:W-:Y:S02]  /*0320*/  LEA R2, R33.reuse, UR8, 0x2 ;  /* 0x0000000821027c11 */ /* 0x040fe4000f8e10ff */
[----:B------:R-:W-:Y:S02]  /*0330*/  LOP3.LUT R34, R33, 0xf, RZ, 0xc0, !PT ;  /* 0x0000000f21227812 */ /* 0x000fe400078ec0ff */
[----:B------:R-:W-:-:S02]  /*0340*/  SHF.R.U32.HI R6, RZ, 0x4, R33 ;  /* 0x00000004ff067819 */ /* 0x000fc40000011621 */
[C---:B------:R-:W-:Y:S02]  /*0350*/  VIMNMX.U32 R32, PT, PT, R33.reuse, 0xe0, !PT ;  /* 0x000000e021207848 */ /* 0x040fe40007fe0000 */
[----:B------:R-:W-:Y:S02]  /*0360*/  IADD3 R4, PT, PT, R33, 0x60, RZ ;  /* 0x0000006021047810 */ /* 0x000fe40007ffe0ff */
[----:B------:R-:W-:Y:S02]  /*0370*/  @!P0 MOV R3, 0xe0ad78ec ;  /* 0xe0ad78ec00038802 */ /* 0x000fe40000000f00 */
[----:B------:R-:W-:-:S03]  /*0380*/  IADD3 R32, PT, PT, R32, 0x1f, -R33 ;  /* 0x0000001f20207810 */ /* 0x000fc60007ffe821 */
[----:B------:R0:W-:Y:S04]  /*0390*/  @!P0 STS [R0], R3 ;  /* 0x0000000300008388 */ /* 0x0001e80000000800 */
[----:B------:R1:W-:Y:S01]  /*03a0*/  @!P0 STS [R2], RZ ;  /* 0x000000ff02008388 */ /* 0x0003e20000000800 */
[----:B0-----:R-:W-:Y:S02]  /*03b0*/  VIADD R3, R6, UR5 ;  /* 0x0000000506037c36 */ /* 0x001fe40008000000 */
[----:B------:R-:W-:Y:S01]  /*03c0*/  VIADD R0, R34, UR6 ;  /* 0x0000000622007c36 */ /* 0x000fe20008000000 */
[----:B-1----:R-:W-:Y:S01]  /*03d0*/  LEA R2, R33, UR4, 0x1 ;  /* 0x0000000421027c11 */ /* 0x002fe2000f8e08ff */
[----:B------:R-:W-:Y:S01]  /*03e0*/  UMOV UR4, URZ ;  /* 0x000000ff00047c82 */ /* 0x000fe20008000000 */
[----:B------:R-:W-:Y:S06]  /*03f0*/  BAR.SYNC.DEFER_BLOCKING 0x0 ;  /* 0x0000000000007b1d */ /* 0x000fec0000010000 */
.L_x_42:
[----:B------:R-:W0:Y:S01]  /*0400*/  LDCU UR5, c[0x0][0x39c] ;  /* 0x00007380ff0577ac */ /* 0x000e220008000800 */
[----:B------:R-:W-:Y:S02]  /*0410*/  CS2R R18, SRZ ;  /* 0x0000000000127805 */ /* 0x000fe4000001ff00 */
[----:B------:R-:W-:Y:S02]  /*0420*/  CS2R R16, SRZ ;  /* 0x0000000000107805 */ /* 0x000fe4000001ff00 */
[----:B------:R-:W-:Y:S02]  /*0430*/  CS2R R22, SRZ ;  /* 0x0000000000167805 */ /* 0x000fe4000001ff00 */
[----:B------:R-:W-:Y:S02]  /*0440*/  CS2R R20, SRZ ;  /* 0x0000000000147805 */ /* 0x000fe4000001ff00 */
[----:B0-----:R-:W-:-:S04]  /*0450*/  MOV R25, UR5 ;  /* 0x0000000500197c02 */ /* 0x001fc80008000f00 */
[----:B------:R-:W-:-:S13]  /*0460*/  ISETP.GE.AND P0, PT, R25, 0x1, PT ;  /* 0x000000011900780c */ /* 0x000fda0003f06270 */
[----:B------:R-:W-:Y:S05]  /*0470*/  @!P0 BRA `(.L_x_4) ;  /* 0x0000000400708947 */ /* 0x000fea0003800000 */
[----:B------:R-:W-:Y:S01]  /*0480*/  IMAD.MOV.U32 R19, RZ, RZ, RZ ;  /* 0x000000ffff137224 */ /* 0x000fe200078e00ff */
[----:B------:R-:W-:-:S06]  /*0490*/  UMOV UR5, URZ ;  /* 0x000000ff00057c82 */ /* 0x000fcc0008000000 */
.L_x_13:
[----:B------:R-:W0:Y:S01]  /*04a0*/  S2R R31, SR_LANEID ;  /* 0x00000000001f7919 */ /* 0x000e220000000000 */
[----:B------:R-:W-:Y:S01]  /*04b0*/  ISETP.GT.U32.AND P0, PT, R33, 0xff, PT ;  /* 0x000000ff2100780c */ /* 0x000fe20003f04070 */
[----:B------:R-:W1:Y:S01]  /*04c0*/  LDCU UR12, c[0x0][0x398] ;  /* 0x00007300ff0c77ac */ /* 0x000e620008000800 */
[----:B------:R-:W-:Y:S11]  /*04d0*/  BSSY.RECONVERGENT B0, `(.L_x_5) ;  /* 0x000001a000007945 */ /* 0x000ff60003800200 */
[----:B------:R-:W-:Y:S05]  /*04e0*/  @P0 BRA `(.L_x_6) ;  /* 0x0000000000600947 */ /* 0x000fea0003800000 */
[----:B------:R-:W2:Y:S01]  /*04f0*/  S2UR UR8, SR_CgaCtaId ;  /* 0x00000000000879c3 */ /* 0x000ea20000008800 */
[----:B------:R-:W3:Y:S01]  /*0500*/  LDCU UR9, c[0x0][0x39c] ;  /* 0x00007380ff0977ac */ /* 0x000ee20008000800 */
[----:B------:R-:W-:Y:S01]  /*0510*/  VIADD R24, R34, UR5 ;  /* 0x0000000522187c36 */ /* 0x000fe20008000000 */
[----:B------:R-:W-:Y:S01]  /*0520*/  MOV R28, R3 ;  /* 0x00000003001c7202 */ /* 0x000fe20000000f00 */
[----:B------:R-:W-:Y:S01]  /*0530*/  IMAD.MOV.U32 R29, RZ, RZ, R33 ;  /* 0x000000ffff1d7224 */ /* 0x000fe200078e0021 */
[----:B------:R-:W-:Y:S02]  /*0540*/  UMOV UR7, 0x400 ;  /* 0x0000040000077882 */ /* 0x000fe40000000000 */
[----:B---3--:R-:W-:Y:S01]  /*0550*/  ISETP.GE.AND P1, PT, R24, UR9, PT ;  /* 0x0000000918007c0c */ /* 0x008fe2000bf26270 */
[----:B------:R-:W-:Y:S01]  /*0560*/  IMAD R27, R3, UR9, R24 ;  /* 0x00000009031b7c24 */ /* 0x000fe2000f8e0218 */
[----:B--2---:R-:W-:-:S06]  /*0570*/  ULEA UR7, UR8, UR7, 0x18 ;  /* 0x0000000708077291 */ /* 0x004fcc000f8ec0ff */
[----:B------:R-:W-:-:S07]  /*0580*/  LEA R26, R33, UR7, 0x1 ;  /* 0x00000007211a7c11 */ /* 0x000fce000f8e08ff */
.L_x_7:
[----:B-1----:R-:W-:Y:S01]  /*0590*/  ISETP.GE.OR P0, PT, R28, UR12, P1 ;  /* 0x0000000c1c007c0c */ /* 0x002fe20008f06670 */
[----:B------:R-:W-:Y:S01]  /*05a0*/  IMAD.MOV.U32 R30, RZ, RZ, RZ ;  /* 0x000000ffff1e7224 */ /* 0x000fe200078e00ff */
[----:B------:R-:W1:Y:S11]  /*05b0*/  LDC R36, c[0x0][0x39c] ;  /* 0x0000e700ff247b82 */ /* 0x000e760000000800 */
[----:B------:R-:W2:Y:S02]  /*05c0*/  @!P0 LDC.64 R24, c[0x0][0x380] ;  /* 0x0000e000ff188b82 */ /* 0x000ea40000000a00 */
[----:B--2---:R-:W-:-:S05]  /*05d0*/  @!P0 IMAD.WIDE.U32 R24, R27, 0x4, R24 ;  /* 0x000000041b188825 */ /* 0x004fca00078e0018 */
[----:B------:R-:W2:Y:S01]  /*05e0*/  @!P0 LDG.E.CONSTANT R30, desc[UR10][R24.64] ;  /* 0x0000000a181e8981 */ /* 0x000ea2000c1e9900 */
[C---:B------:R-:W-:Y:S01]  /*05f0*/  ISETP.GE.U32.AND P0, PT, R29.reuse, 0xe0, PT ;  /* 0x000000e01d00780c */ /* 0x040fe20003f06070 */
[----:B-1----:R-:W-:Y:S01]  /*0600*/  IMAD R27, R36, 0x2, R27 ;  /* 0x00000002241b7824 */ /* 0x002fe200078e021b */
[----:B------:R-:W-:Y:S02]  /*0610*/  IADD3 R29, PT, PT, R29, 0x20, RZ ;  /* 0x000000201d1d7810 */ /* 0x000fe40007ffe0ff */
[----:B------:R-:W-:Y:S02]  /*0620*/  IADD3 R28, PT, PT, R28, 0x2, RZ ;  /* 0x000000021c1c7810 */ /* 0x000fe40007ffe0ff */
[----:B--2---:R-:W-:-:S05]  /*0630*/  F2FP.F16.F32.PACK_AB R30, RZ, R30 ;  /* 0x0000001eff1e723e */ /* 0x004fca00000000ff */
[----:B------:R1:W-:Y:S02]  /*0640*/  STS.U16 [R26], R30 ;  /* 0x0000001e1a007388 */ /* 0x0003e40000000400 */
[----:B-1----:R-:W-:Y:S01]  /*0650*/  VIADD R26, R26, 0x40 ;  /* 0x000000401a1a7836 */ /* 0x002fe20000000000 */
[----:B------:R-:W-:Y:S06]  /*0660*/  @!P0 BRA `(.L_x_7) ;  /* 0xfffffffc00c88947 */ /* 0x000fec000383ffff */
.L_x_6:
[----:B-1----:R-:W-:Y:S05]  /*0670*/  BSYNC.RECONVERGENT B0 ;  /* 0x0000000000007941 */ /* 0x002fea0003800200 */
.L_x_5:
[----:B------:R-:W1:Y:S08]  /*0680*/  S2UR UR8, SR_CgaCtaId ;  /* 0x00000000000879c3 */ /* 0x000e700000008800 */
[----:B------:R-:W-:Y:S01]  /*0690*/  BAR.SYNC.DEFER_BLOCKING 0x0 ;  /* 0x0000000000007b1d */ /* 0x000fe20000010000 */
[--C-:B0-----:R-:W-:Y:S02]  /*06a0*/  SHF.R.U32.HI R24, RZ, 0x3, R31.reuse ;  /* 0x00000003ff187819 */ /* 0x101fe4000001161f */
[----:B------:R-:W-:-:S02]  /*06b0*/  SHF.R.U32.HI R26, RZ, 0x4, R31 ;  /* 0x00000004ff1a7819 */ /* 0x000fc4000001161f */
[----:B------:R-:W-:Y:S01]  /*06c0*/  LOP3.LUT R25, R31, 0x7, RZ, 0xc0, !PT ;  /* 0x000000071f197812 */ /* 0x000fe200078ec0ff */
[----:B------:R-:W-:Y:S01]  /*06d0*/  UMOV UR7, 0x400 ;  /* 0x0000040000077882 */ /* 0x000fe20000000000 */
[----:B------:R-:W-:Y:S01]  /*06e0*/  SHF.L.U32 R24, R24, 0x3, RZ ;  /* 0x0000000318187819 */ /* 0x000fe200000006ff */
[----:B------:R-:W-:Y:S01]  /*06f0*/  IMAD.SHL.U32 R26, R26, 0x8, RZ ;  /* 0x000000081a1a7824 */ /* 0x000fe200078e00ff */
[----:B------:R-:W-:Y:S01]  /*0700*/  ISETP.GT.U32.AND P0, PT, R33, 0xff, PT ;  /* 0x000000ff2100780c */ /* 0x000fe20003f04070 */
[----:B------:R-:W0:Y:S01]  /*0710*/  LDCU UR9, c[0x0][0x39c] ;  /* 0x00007380ff0977ac */ /* 0x000e220008000800 */
[----:B------:R-:W-:Y:S01]  /*0720*/  LOP3.LUT R25, R24, 0x8, R25, 0xe2, !PT ;  /* 0x0000000818197812 */ /* 0x000fe200078ee219 */
[----:B------:R-:W-:Y:S03]  /*0730*/  BSSY.RECONVERGENT B0, `(.L_x_8) ;  /* 0x000001b000007945 */ /* 0x000fe60003800200 */
[----:B------:R-:W-:Y:S01]  /*0740*/  LEA R25, R25, R26, 0x4 ;  /* 0x0000001a19197211 */ /* 0x000fe200078e20ff */
[----:B-1----:R-:W-:-:S06]  /*0750*/  ULEA UR7, UR8, UR7, 0x18 ;  /* 0x0000000708077291 */ /* 0x002fcc000f8ec0ff */
[----:B------:R-:W-:-:S06]  /*0760*/  LEA R25, R25, UR7, 0x1 ;  /* 0x0000000719197c11 */ /* 0x000fcc000f8e08ff */
[----:B------:R-:W1:Y:S01]  /*0770*/  LDSM.16.M88.4 R24, [R25] ;  /* 0x000000001918783b */ /* 0x000e620000000200 */
[----:B0-----:R-:W-:Y:S05]  /*0780*/  @P0 BRA `(.L_x_9) ;  /* 0x0000000000540947 */ /* 0x001fea0003800000 */
[----:B------:R-:W0:Y:S01]  /*0790*/  LDC R30, c[0x0][0x398] ;  /* 0x0000e600ff1e7b82 */ /* 0x000e220000000800 */
[----:B------:R-:W2:Y:S01]  /*07a0*/  LDCU UR8, c[0x0][0x39c] ;  /* 0x00007380ff0877ac */ /* 0x000ea20008000800 */
[----:B------:R-:W-:Y:S01]  /*07b0*/  VIADD R31, R34, UR5 ;  /* 0x00000005221f7c36 */ /* 0x000fe20008000000 */
[----:B------:R-:W-:-:S04]  /*07c0*/  MOV R36, R33 ;  /* 0x0000002100247202 */ /* 0x000fc80000000f00 */
[----:B--2---:R-:W-:-:S13]  /*07d0*/  ISETP.GE.AND P1, PT, R31, UR8, PT ;  /* 0x000000081f007c0c */ /* 0x004fda000bf26270 */
.L_x_12:
[----:B------:R-:W-:Y:S01]  /*07e0*/  LEA.HI R37, R36, UR4, RZ, 0x1c ;  /* 0x0000000424257c11 */ /* 0x000fe2000f8fe0ff */
[----:B------:R-:W-:Y:S01]  /*07f0*/  BSSY.RECONVERGENT B1, `(.L_x_10) ;  /* 0x0000008000017945 */ /* 0x000fe20003800200 */
[----:B------:R-:W-:Y:S02]  /*0800*/  IMAD.MOV.U32 R28, RZ, RZ, RZ ;  /* 0x000000ffff1c7224 */ /* 0x000fe400078e00ff */
[----:B0-----:R-:W-:-:S13]  /*0810*/  ISETP.GE.OR P0, PT, R37, R30, P1 ;  /* 0x0000001e2500720c */ /* 0x001fda0000f06670 */
[----:B------:R-:W-:Y:S05]  /*0820*/  @P0 BRA `(.L_x_11) ;  /* 0x0000000000100947 */ /* 0x000fea0003800000 */
[----:B------:R-:W0:Y:S01]  /*0830*/  LDC.64 R28, c[0x0][0x388] ;  /* 0x0000e200ff1c7b82 */ /* 0x000e220000000a00 */
[----:B------:R-:W-:-:S04]  /*0840*/  IMAD R37, R37, UR9, R31 ;  /* 0x0000000925257c24 */ /* 0x000fc8000f8e021f */
[----:B0-----:R-:W-:-:S06]  /*0850*/  IMAD.WIDE.U32 R28, R37, 0x4, R28 ;  /* 0x00000004251c7825 */ /* 0x001fcc00078e001c */
[----:B------:R0:W5:Y:S02]  /*0860*/  LDG.E.CONSTANT R28, desc[UR10][R28.64] ;  /* 0x0000000a1c1c7981 */ /* 0x000164000c1e9900 */
.L_x_11:
[----:B------:R-:W-:Y:S05]  /*0870*/  BSYNC.RECONVERGENT B1 ;  /* 0x0000000000017941 */ /* 0x000fea0003800200 */
.L_x_10:
[----:B-----5:R-:W-:Y:S02]  /*0880*/  F2FP.F16.F32.PACK_AB R28, RZ, R28 ;  /* 0x0000001cff1c723e */ /* 0x020fe400000000ff */
[C---:B0-----:R-:W-:Y:S02]  /*0890*/  LEA R29, R36.reuse, UR7, 0x1 ;  /* 0x00000007241d7c11 */ /* 0x041fe4000f8e08ff */
[C---:B------:R-:W-:Y:S02]  /*08a0*/  ISETP.GE.U32.AND P0, PT, R36.reuse, 0xe0, PT ;  /* 0x000000e02400780c */ /* 0x040fe40003f06070 */
[----:B------:R-:W-:Y:S01]  /*08b0*/  IADD3 R36, PT, PT, R36, 0x20, RZ ;  /* 0x0000002024247810 */ /* 0x000fe20007ffe0ff */
[----:B------:R2:W-:Y:S10]  /*08c0*/  STS.U16 [R29], R28 ;  /* 0x0000001c1d007388 */ /* 0x0005f40000000400 */
[----:B--2---:R-:W-:Y:S05]  /*08d0*/  @!P0 BRA `(.L_x_12) ;  /* 0xfffffffc00c08947 */ /* 0x004fea000383ffff */
.L_x_9:
[----:B------:R-:W-:Y:S05]  /*08e0*/  BSYNC.RECONVERGENT B0 ;  /* 0x0000000000007941 */ /* 0x000fea0003800200 */
.L_x_8:
[----:B------:R-:W0:Y:S01]  /*08f0*/  S2R R28, SR_LANEID ;  /* 0x00000000001c7919 */ /* 0x000e220000000000 */
[----:B------:R-:W2:Y:S01]  /*0900*/  S2UR UR8, SR_CgaCtaId ;  /* 0x00000000000879c3 */ /* 0x000ea20000008800 */
[----:B------:R-:W-:Y:S01]  /*0910*/  UMOV UR7, 0x400 ;  /* 0x0000040000077882 */ /* 0x000fe20000000000 */
[----:B------:R-:W-:-:S06]  /*0920*/  UIADD3 UR5, UPT, UPT, UR5, 0x10, URZ ;  /* 0x0000001005057890 */ /* 0x000fcc000fffe0ff */
[----:B------:R-:W-:Y:S01]  /*0930*/  BAR.SYNC.DEFER_BLOCKING 0x0 ;  /* 0x0000000000007b1d */ /* 0x000fe20000010000 */
[----:B--2---:R-:W-:Y:S01]  /*0940*/  ULEA UR7, UR8, UR7, 0x18 ;  /* 0x0000000708077291 */ /* 0x004fe2000f8ec0ff */
[--C-:B0-----:R-:W-:Y:S02]  /*0950*/  SHF.R.U32.HI R29, RZ, 0x3, R28.reuse ;  /* 0x00000003ff1d7819 */ /* 0x101fe4000001161c */
[----:B------:R-:W-:Y:S02]  /*0960*/  LOP3.LUT R30, R28, 0x7, RZ, 0xc0, !PT ;  /* 0x000000071c1e7812 */ /* 0x000fe400078ec0ff */
[----:B------:R-:W-:Y:S01]  /*0970*/  SHF.R.U32.HI R31, RZ, 0x4, R28 ;  /* 0x00000004ff1f7819 */ /* 0x000fe2000001161c */
[----:B------:R-:W-:-:S03]  /*0980*/  IMAD.SHL.U32 R28, R29, 0x8, RZ ;  /* 0x000000081d1c7824 */ /* 0x000fc600078e00ff */
[----:B------:R-:W-:Y:S02]  /*0990*/  LEA R29, R31, R30, 0x3 ;  /* 0x0000001e1f1d7211 */ /* 0x000fe400078e18ff */
[----:B------:R-:W-:-:S05]  /*09a0*/  LOP3.LUT R28, R28, 0x8, RZ, 0xe2, !PT ;  /* 0x000000081c1c7812 */ /* 0x000fca00078ee2ff */
[----:B------:R-:W-:-:S05]  /*09b0*/  IMAD R28, R29, 0x10, R28 ;  /* 0x000000101d1c7824 */ /* 0x000fca00078e021c */
[----:B------:R-:W-:Y:S01]  /*09c0*/  LEA R28, R28, UR7, 0x1 ;  /* 0x000000071c1c7c11 */ /* 0x000fe2000f8e08ff */
[----:B------:R-:W0:Y:S05]  /*09d0*/  LDCU UR7, c[0x0][0x39c] ;  /* 0x00007380ff0777ac */ /* 0x000e2a0008000800 */
[----:B------:R-:W1:Y:S02]  /*09e0*/  LDSM.16.M88.4 R28, [R28] ;  /* 0x000000001c1c783b */ /* 0x000e640000000200 */
[C---:B-1----:R-:W-:Y:S08]  /*09f0*/  HMMA.16816.F32 R20, R24.reuse, R28, R20 ;  /* 0x0000001c1814723c */ /* 0x042ff00000001814 */
[----:B------:R-:W-:Y:S01]  /*0a00*/  HMMA.16816.F32 R16, R24, R30, R16 ;  /* 0x0000001e1810723c */ /* 0x000fe20000001810 */
[----:B0-----:R-:W-:-:S04]  /*0a10*/  MOV R25, UR7 ;  /* 0x0000000700197c02 */ /* 0x001fc80008000f00 */
[----:B------:R-:W-:-:S13]  /*0a20*/  ISETP.LE.AND P0, PT, R25, UR5, PT ;  /* 0x0000000519007c0c */ /* 0x000fda000bf03270 */
[----:B------:R-:W-:Y:S05]  /*0a30*/  @!P0 BRA `(.L_x_13) ;  /* 0xfffffff800988947 */ /* 0x000fea000383ffff */
.L_x_4:
[----:B------:R-:W0:Y:S01]  /*0a40*/  S2R R27, SR_LANEID ;  /* 0x00000000001b7919 */ /* 0x000e220000000000 */
[----:B------:R-:W1:Y:S01]  /*0a50*/  S2UR UR7, SR_CgaCtaId ;  /* 0x00000000000779c3 */ /* 0x000e620000008800 */
[----:B------:R-:W-:Y:S01]  /*0a60*/  UMOV UR5, 0x400 ;  /* 0x0000040000057882 */ /* 0x000fe20000000000 */
[----:B------:R-:W-:Y:S01]  /*0a70*/  UMOV UR8, 0x400 ;  /* 0x0000040000087882 */ /* 0x000fe20000000000 */
[----:B------:R-:W-:Y:S01]  /*0a80*/  UIADD3 UR5, UPT, UPT, UR5, 0x200, URZ ;  /* 0x0000020005057890 */ /* 0x000fe2000fffe0ff */
[----:B------:R-:W2:Y:S01]  /*0a90*/  S2R R24, SR_TID.X ;  /* 0x0000000000187919 */ /* 0x000ea20000002100 */
[----:B------:R-:W-:Y:S01]  /*0aa0*/  ISETP.GT.U32.AND P0, PT, R33, 0xff, PT ;  /* 0x000000ff2100780c */ /* 0x000fe20003f04070 */
[----:B------:R-:W-:Y:S02]  /*0ab0*/  BSSY.RECONVERGENT B0, `(.L_x_14) ;  /* 0x0000037000007945 */ /* 0x000fe40003800200 */
[----:B------:R-:W3:Y:S01]  /*0ac0*/  S2UR UR9, SR_CgaCtaId ;  /* 0x00000000000979c3 */ /* 0x000ee20000008800 */
[----:B-1----:R-:W-:-:S02]  /*0ad0*/  ULEA UR5, UR7, UR5, 0x18 ;  /* 0x0000000507057291 */ /* 0x002fc4000f8ec0ff */
[----:B------:R-:W-:Y:S01]  /*0ae0*/  UIADD3 UR7, UPT, UPT, UR8, 0x200, URZ ;  /* 0x0000020008077890 */ /* 0x000fe2000fffe0ff */
[----:B0-----:R-:W-:-:S03]  /*0af0*/  SHF.R.U32.HI R26, RZ, 0x2, R27 ;  /* 0x00000002ff1a7819 */ /* 0x001fc6000001161b */
[----:B---3--:R-:W-:Y:S01]  /*0b00*/  ULEA UR7, UR9, UR7, 0x18 ;  /* 0x0000000709077291 */ /* 0x008fe2000f8ec0ff */
[----:B------:R-:W-:-:S05]  /*0b10*/  LOP3.LUT R27, R27, 0x3, RZ, 0xc0, !PT ;  /* 0x000000031b1b7812 */ /* 0x000fca00078ec0ff */
[----:B------:R-:W-:Y:S01]  /*0b20*/  IMAD R26, R26, 0x8, R27 ;  /* 0x000000081a1a7824 */ /* 0x000fe200078e021b */
[----:B--2---:R-:W-:-:S04]  /*0b30*/  LEA R28, R24, UR7, 0x2 ;  /* 0x00000007181c7c11 */ /* 0x004fc8000f8e10ff */
[----:B------:R-:W-:-:S05]  /*0b40*/  LEA R26, R26, UR5, 0x3 ;  /* 0x000000051a1a7c11 */ /* 0x000fca000f8e18ff */
[----:B------:R0:W-:Y:S04]  /*0b50*/  STS.64 [R26], R20 ;  /* 0x000000141a007388 */ /* 0x0001e80000000a00 */
[----:B------:R0:W-:Y:S04]  /*0b60*/  STS.64 [R26+0x200], R22 ;  /* 0x000200161a007388 */ /* 0x0001e80000000a00 */
[----:B------:R0:W-:Y:S04]  /*0b70*/  STS.64 [R26+0x20], R16 ;  /* 0x000020101a007388 */ /* 0x0001e80000000a00 */
[----:B------:R0:W-:Y:S01]  /*0b80*/  STS.64 [R26+0x220], R18 ;  /* 0x000220121a007388 */ /* 0x0001e20000000a00 */
[----:B------:R-:W-:Y:S05]  /*0b90*/  @P0 BRA `(.L_x_15) ;  /* 0x0000000000a00947 */ /* 0x000fea0003800000 */
[C---:B0-----:R-:W-:Y:S01]  /*0ba0*/  LEA.HI R16, R32.reuse, 0x1, RZ, 0x1b ;  /* 0x0000000120107811 */ /* 0x041fe200078fd8ff */
[----:B------:R-:W-:Y:S01]  /*0bb0*/  BSSY.RECONVERGENT B1, `(.L_x_16) ;  /* 0x0000015000017945 */ /* 0x000fe20003800200 */
[----:B------:R-:W-:Y:S02]  /*0bc0*/  ISETP.GE.U32.AND P1, PT, R32, 0x60, PT ;  /* 0x000000602000780c */ /* 0x000fe40003f26070 */
[----:B------:R-:W-:Y:S02]  /*0bd0*/  LOP3.LUT R18, R16, 0x3, RZ, 0xc0, !PT ;  /* 0x0000000310127812 */ /* 0x000fe400078ec0ff */
[----:B------:R-:W-:Y:S02]  /*0be0*/  MOV R16, R33 ;  /* 0x0000002100107202 */ /* 0x000fe40000000f00 */
[----:B------:R-:W-:-:S13]  /*0bf0*/  ISETP.NE.AND P0, PT, R18, RZ, PT ;  /* 0x000000ff1200720c */ /* 0x000fda0003f05270 */
[----:B------:R-:W-:Y:S05]  /*0c00*/  @!P0 BRA `(.L_x_17) ;  /* 0x00000000003c8947 */ /* 0x000fea0003800000 */
[----:B------:R-:W0:Y:S01]  /*0c10*/  LDS R16, [R28] ;  /* 0x000000001c107984 */ /* 0x000e220000000800 */
[----:B------:R-:W-:Y:S01]  /*0c20*/  ISETP.NE.AND P0, PT, R18, 0x1, PT ;  /* 0x000000011200780c */ /* 0x000fe20003f05270 */
[----:B0-----:R-:W-:Y:S01]  /*0c30*/  FMUL R17, R16, R35 ;  /* 0x0000002310117220 */ /* 0x001fe20000400000 */
[----:B------:R-:W-:-:S04]  /*0c40*/  IMAD.MOV.U32 R16, RZ, RZ, R7 ;  /* 0x000000ffff107224 */ /* 0x000fc800078e0007 */
[----:B------:R0:W-:Y:S07]  /*0c50*/  STS [R28], R17 ;  /* 0x000000111c007388 */ /* 0x0001ee0000000800 */
[----:B------:R-:W-:Y:S05]  /*0c60*/  @!P0 BRA `(.L_x_17) ;  /* 0x0000000000248947 */ /* 0x000fea0003800000 */
[----:B------:R-:W-:Y:S01]  /*0c70*/  ISETP.NE.AND P0, PT, R18, 0x2, PT ;  /* 0x000000021200780c */ /* 0x000fe20003f05270 */
[----:B------:R-:W0:-:S12]  /*0c80*/  LDS R16, [R28+0x80] ;  /* 0x000080001c107984 */ /* 0x000e180000000800 */
[----:B------:R-:W1:Y:S01]  /*0c90*/  @P0 LDS R18, [R28+0x100] ;  /* 0x000100001c120984 */ /* 0x000e620000000800 */
[----:B0-----:R-:W-:Y:S01]  /*0ca0*/  FMUL R17, R16, R35 ;  /* 0x0000002310117220 */ /* 0x001fe20000400000 */
[----:B------:R-:W-:Y:S01]  /*0cb0*/  MOV R16, R5 ;  /* 0x0000000500107202 */ /* 0x000fe20000000f00 */
[----:B------:R-:W-:-:S03]  /*0cc0*/  @P0 IMAD.MOV.U32 R16, RZ, RZ, R4 ;  /* 0x000000ffff100224 */ /* 0x000fc600078e0004 */
[----:B------:R2:W-:Y:S01]  /*0cd0*/  STS [R28+0x80], R17 ;  /* 0x000080111c007388 */ /* 0x0005e20000000800 */
[----:B-1----:R-:W-:-:S05]  /*0ce0*/  @P0 FMUL R18, R18, R35 ;  /* 0x0000002312120220 */ /* 0x002fca0000400000 */
[----:B------:R2:W-:Y:S02]  /*0cf0*/  @P0 STS [R28+0x100], R18 ;  /* 0x000100121c000388 */ /* 0x0005e40000000800 */
.L_x_17:
[----:B------:R-:W-:Y:S05]  /*0d00*/  BSYNC.RECONVERGENT B1 ;  /* 0x0000000000017941 */ /* 0x000fea0003800200 */
.L_x_16:
[----:B------:R-:W-:Y:S05]  /*0d10*/  @!P1 BRA `(.L_x_15) ;  /* 0x0000000000409947 */ /* 0x000fea0003800000 */
.L_x_18:
[C---:B012---:R-:W-:Y:S02]  /*0d20*/  LEA R17, R16.reuse, UR5, 0x2 ;  /* 0x0000000510117c11 */ /* 0x047fe4000f8e10ff */
[C---:B------:R-:W-:Y:S02]  /*0d30*/  ISETP.GE.U32.AND P0, PT, R16.reuse, 0x80, PT ;  /* 0x000000801000780c */ /* 0x040fe40003f06070 */
[----:B------:R-:W-:Y:S01]  /*0d40*/  IADD3 R16, PT, PT, R16, 0x80, RZ ;  /* 0x0000008010107810 */ /* 0x000fe20007ffe0ff */
[----:B------:R-:W0:Y:S04]  /*0d50*/  LDS R18, [R17] ;  /* 0x0000000011127984 */ /* 0x000e280000000800 */
[----:B------:R-:W1:Y:S04]  /*0d60*/  LDS R20, [R17+0x80] ;  /* 0x0000800011147984 */ /* 0x000e680000000800 */
[----:B------:R-:W2:Y:S04]  /*0d70*/  LDS R22, [R17+0x100] ;  /* 0x0001000011167984 */ /* 0x000ea80000000800 */
[----:B------:R-:W3:Y:S01]  /*0d80*/  LDS R26, [R17+0x180] ;  /* 0x00018000111a7984 */ /* 0x000ee20000000800 */
[-C--:B0-----:R-:W-:Y:S01]  /*0d90*/  FMUL R18, R18, R35.reuse ;  /* 0x0000002312127220 */ /* 0x081fe20000400000 */
[----:B-1----:R-:W-:-:S04]  /*0da0*/  FMUL R20, R20, R35 ;  /* 0x0000002314147220 */ /* 0x002fc80000400000 */
[----:B------:R1:W-:Y:S01]  /*0db0*/  STS [R17], R18 ;  /* 0x0000001211007388 */ /* 0x0003e20000000800 */
[----:B--2---:R-:W-:-:S03]  /*0dc0*/  FMUL R22, R22, R35 ;  /* 0x0000002316167220 */ /* 0x004fc60000400000 */
[----:B------:R1:W-:Y:S01]  /*0dd0*/  STS [R17+0x80], R20 ;  /* 0x0000801411007388 */ /* 0x0003e20000000800 */
[----:B---3--:R-:W-:-:S03]  /*0de0*/  FMUL R26, R26, R35 ;  /* 0x000000231a1a7220 */ /* 0x008fc60000400000 */
[----:B------:R1:W-:Y:S04]  /*0df0*/  STS [R17+0x100], R22 ;  /* 0x0001001611007388 */ /* 0x0003e80000000800 */
[----:B------:R1:W-:Y:S01]  /*0e00*/  STS [R17+0x180], R26 ;  /* 0x0001801a11007388 */ /* 0x0003e20000000800 */
[----:B------:R-:W-:Y:S05]  /*0e10*/  @!P0 BRA `(.L_x_18) ;  /* 0xfffffffc00c08947 */ /* 0x000fea000383ffff */
.L_x_15:
[----:B------:R-:W-:Y:S05]  /*0e20*/  BSYNC.RECONVERGENT B0 ;  /* 0x0000000000007941 */ /* 0x000fea0003800200 */
.L_x_14:
[----:B------:R-:W-:Y:S01]  /*0e30*/  BAR.SYNC.DEFER_BLOCKING 0x0 ;  /* 0x0000000000007b1d */ /* 0x000fe20000010000 */
[----:B------:R-:W-:-:S05]  /*0e40*/  ISETP.GT.U32.AND P0, PT, R33, 0xf, PT ;  /* 0x0000000f2100780c */ /* 0x000fca0003f04070 */
[----:B------:R-:W-:Y:S08]  /*0e50*/  BSSY.RECONVERGENT B0, `(.L_x_19) ;  /* 0x00000ce000007945 */ /* 0x000ff00003800200 */
[----:B------:R-:W-:Y:S05]  /*0e60*/  @P0 BRA `(.L_x_20) ;  /* 0x0000000c00300947 */ /* 0x000fea0003800000 */
[----:B0-----:R-:W-:Y:S01]  /*0e70*/  IMAD R19, R33, 0x3c, R28 ;  /* 0x0000003c21137824 */ /* 0x001fe200078e021c */
[----:B------:R-:W-:Y:S01]  /*0e80*/  UIADD3 UR5, UPT, UPT, UR8, 0xa00, URZ ;  /* 0x00000a0008057890 */ /* 0x000fe2000fffe0ff */
[----:B------:R-:W0:Y:S03]  /*0e90*/  S2UR UR7, SR_CgaCtaId ;  /* 0x00000000000779c3 */ /* 0x000e260000008800 */
[----:B------:R-:W-:Y:S01]  /*0ea0*/  LDS R39, [R19] ;  /* 0x0000000013277984 */ /* 0x000fe20000000800 */
[----:B------:R-:W-:-:S03]  /*0eb0*/  ULEA UR5, UR9, UR5, 0x18 ;  /* 0x0000000509057291 */ /* 0x000fc6000f8ec0ff */
[----:B------:R-:W3:Y:S03]  /*0ec0*/  LDS R40, [R19+0x4] ;  /* 0x0000040013287984 */ /* 0x000ee60000000800 */
[----:B------:R-:W-:Y:S01]  /*0ed0*/  LEA R42, R24, UR5, 0x2 ;  /* 0x00000005182a7c11 */ /* 0x000fe2000f8e10ff */
[----:B------:R-:W-:Y:S01]  /*0ee0*/  LDS R36, [R19+0x8] ;  /* 0x0000080013247984 */ /* 0x000fe20000000800 */
[----:B------:R-:W-:Y:S02]  /*0ef0*/  UMOV UR5, 0x400 ;  /* 0x0000040000057882 */ /* 0x000fe40000000000 */
[----:B------:R-:W-:Y:S01]  /*0f00*/  UIADD3 UR5, UPT, UPT, UR5, 0xa80, URZ ;  /* 0x00000a8005057890 */ /* 0x000fe2000fffe0ff */
[----:B------:R-:W4:Y:S04]  /*0f10*/  LDS R37, [R19+0xc] ;  /* 0x00000c0013257984 */ /* 0x000f280000000800 */
[----:B------:R-:W-:Y:S04]  /*0f20*/  LDS R38, [R19+0x10] ;  /* 0x0000100013267984 */ /* 0x000fe80000000800 */
[----:B------:R-:W5:Y:S01]  /*0f30*/  LDS R31, [R19+0x14] ;  /* 0x00001400131f7984 */ /* 0x000f620000000800 */
[----:B0-----:R-:W-:-:S02]  /*0f40*/  ULEA UR5, UR7, UR5, 0x18 ;  /* 0x0000000507057291 */ /* 0x001fc4000f8ec0ff */
[----:B------:R-:W-:Y:S01]  /*0f50*/  UIADD3 UR7, UPT, UPT, UR8, 0xa40, URZ ;  /* 0x00000a4008077890 */ /* 0x000fe2000fffe0ff */
[----:B------:R-:W-:Y:S03]  /*0f60*/  LDS R30, [R19+0x18] ;  /* 0x00001800131e7984 */ /* 0x000fe60000000800 */
[----:B------:R-:W-:Y:S01]  /*0f70*/  ULEA UR7, UR9, UR7, 0x18 ;  /* 0x0000000709077291 */ /* 0x000fe2000f8ec0ff */
[----:B------:R-:W0:Y:S01]  /*0f80*/  LDS R29, [R19+0x1c] ;  /* 0x00001c00131d7984 */ /* 0x000e220000000800 */
[----:B------:R-:W-:Y:S01]  /*0f90*/  LEA R45, R33, UR5, 0x2 ;  /* 0x00000005212d7c11 */ /* 0x000fe2000f8e10ff */
[----:B------:R-:W-:Y:S02]  /*0fa0*/  UMOV UR5, 0x400 ;  /* 0x0000040000057882 */ /* 0x000fe40000000000 */
[----:B--2---:R-:W-:Y:S01]  /*0fb0*/  LDS R28, [R19+0x20] ;  /* 0x00002000131c7984 */ /* 0x004fe20000000800 */
[----:B------:R-:W-:Y:S01]  /*0fc0*/  LEA R24, R24, UR7, 0x2 ;  /* 0x0000000718187c11 */ /* 0x000fe2000f8e10ff */
[----:B------:R-:W-:-:S02]  /*0fd0*/  UIADD3 UR5, UPT, UPT, UR5, 0xa40, URZ ;  /* 0x00000a4005057890 */ /* 0x000fc4000fffe0ff */
[----:B------:R-:W2:Y:S02]  /*0fe0*/  LDS R16, [R19+0x24] ;  /* 0x0000240013107984 */ /* 0x000ea40000000800 */
[----:B------:R-:W5:Y:S02]  /*0ff0*/  S2UR UR7, SR_CgaCtaId ;  /* 0x00000000000779c3 */ /* 0x000f640000008800 */
[----:B-1----:R-:W-:Y:S04]  /*1000*/  LDS R26, [R19+0x28] ;  /* 0x00002800131a7984 */ /* 0x002fe80000000800 */
[----:B------:R-:W1:Y:S01]  /*1010*/  LDS R17, [R19+0x2c] ;  /* 0x00002c0013117984 */ /* 0x000e620000000800 */
[----:B---3--:R-:W-:-:S03]  /*1020*/  FMNMX3 R21, R39, -1.00000002004087734272e+20, R40, !PT ;  /* 0xe0ad78ec27157876 */ /* 0x008fc60007800028 */
[----:B------:R-:W-:Y:S04]  /*1030*/  LDS R27, [R19+0x30] ;  /* 0x00003000131b7984 */ /* 0x000fe80000000800 */
[----:B------:R-:W3:Y:S01]  /*1040*/  LDS R18, [R19+0x34] ;  /* 0x0000340013127984 */ /* 0x000ee20000000800 */
[----:B----4-:R-:W-:-:S03]  /*1050*/  FMNMX3 R21, R21, R36, R37, !PT ;  /* 0x0000002415157276 */ /* 0x010fc60007800025 */
[----:B------:R-:W-:Y:S04]  /*1060*/  LDS R23, [R19+0x38] ;  /* 0x0000380013177984 */ /* 0x000fe80000000800 */
[----:B------:R4:W3:Y:S01]  /*1070*/  LDS R22, [R19+0x3c] ;  /* 0x00003c0013167984 */ /* 0x0008e20000000800 */
[----:B-----5:R-:W-:Y:S01]  /*1080*/  FMNMX3 R21, R21, R38, R31, !PT ;  /* 0x0000002615157276 */ /* 0x020fe2000780001f */
[----:B------:R-:W-:Y:S02]  /*1090*/  ULEA UR5, UR7, UR5, 0x18 ;  /* 0x0000000507057291 */ /* 0x000fe4000f8ec0ff */
[----:B------:R-:W5:Y:S01]  /*10a0*/  LDS R20, [R42] ;  /* 0x000000002a147984 */ /* 0x000f620000000800 */
[----:B0-----:R-:W-:Y:S02]  /*10b0*/  FMNMX3 R21, R21, R30, R29, !PT ;  /* 0x0000001e15157276 */ /* 0x001fe4000780001d */
[----:B----4-:R-:W-:-:S02]  /*10c0*/  MOV R19, 0x437c0000 ;  /* 0x437c000000137802 */ /* 0x010fc40000000f00 */
[----:B--2---:R-:W-:-:S04]  /*10d0*/  FMNMX3 R21, R21, R28, R16, !PT ;  /* 0x0000001c15157276 */ /* 0x004fc80007800010 */
[----:B-1----:R-:W-:-:S04]  /*10e0*/  FMNMX3 R21, R21, R26, R17, !PT ;  /* 0x0000001a15157276 */ /* 0x002fc80007800011 */
[----:B---3--:R-:W-:-:S04]  /*10f0*/  FMNMX3 R21, R21, R27, R18, !PT ;  /* 0x0000001b15157276 */ /* 0x008fc80007800012 */
[----:B------:R-:W-:-:S04]  /*1100*/  FMNMX3 R21, R21, R23, R22, !PT ;  /* 0x0000001715157276 */ /* 0x000fc80007800016 */
[----:B-----5:R-:W-:-:S05]  /*1110*/  FMNMX R21, R21, R20, !PT ;  /* 0x0000001415157209 */ /* 0x020fca0007800000 */
[--C-:B------:R-:W-:Y:S01]  /*1120*/  FADD R41, R20, -R21.reuse ;  /* 0x8000001514297221 */ /* 0x100fe20000000000 */
[----:B------:R-:W-:Y:S02]  /*1130*/  IMAD.MOV.U32 R20, RZ, RZ, 0x3bbb989d ;  /* 0x3bbb989dff147424 */ /* 0x000fe400078e00ff */
[--C-:B------:R-:W-:Y:S01]  /*1140*/  FADD R39, R39, -R21.reuse ;  /* 0x8000001527277221 */ /* 0x100fe20000000000 */
[--C-:B------:R-:W-:Y:S01]  /*1150*/  FADD R17, R17, -R21.reuse ;  /* 0x8000001511117221 */ /* 0x100fe20000000000 */
[----:B------:R-:W-:Y:S01]  /*1160*/  FADD R27, R27, -R21 ;  /* 0x800000151b1b7221 */ /* 0x000fe20000000000 */
[----:B------:R-:W-:-:S04]  /*1170*/  FFMA.SAT R44, R41, R20, 0.5 ;  /* 0x3f000000292c7423 */ /* 0x000fc80000002014 */
[----:B------:R-:W-:-:S04]  /*1180*/  FFMA.RM R43, R44, R19, 12582913 ;  /* 0x4b4000012c2b7423 */ /* 0x000fc80000004013 */
[----:B------:R-:W-:-:S04]  /*1190*/  FADD R44, R43, -12583039 ;  /* 0xcb40007f2b2c7421 */ /* 0x000fc80000000000 */
[----:B------:R-:W-:-:S04]  /*11a0*/  FFMA R44, R41, 1.4426950216293334961, -R44 ;  /* 0x3fb8aa3b292c7823 */ /* 0x000fc8000000082c */
[----:B------:R-:W-:Y:S01]  /*11b0*/  FFMA R44, R41, 1.925963033500011079e-08, R44 ;  /* 0x32a57060292c7823 */ /* 0x000fe2000000002c */
[----:B------:R-:W-:-:S05]  /*11c0*/  IMAD.SHL.U32 R41, R43, 0x800000, RZ ;  /* 0x008000002b297824 */ /* 0x000fca00078e00ff */
[----:B------:R-:W0:Y:S02]  /*11d0*/  MUFU.EX2 R44, R44 ;  /* 0x0000002c002c7308 */ /* 0x000e240000000800 */
[----:B0-----:R-:W-:Y:S01]  /*11e0*/  FMUL R41, R41, R44 ;  /* 0x0000002c29297220 */ /* 0x001fe20000400000 */
[----:B------:R-:W-:-:S04]  /*11f0*/  FFMA.SAT R44, R39, R20, 0.5 ;  /* 0x3f000000272c7423 */ /* 0x000fc80000002014 */
[----:B------:R-:W-:Y:S01]  /*1200*/  STS [R45], R41 ;  /* 0x000000292d007388 */ /* 0x000fe20000000800 */
[----:B------:R-:W-:-:S03]  /*1210*/  FFMA.RM R43, R44, R19, 12582913 ;  /* 0x4b4000012c2b7423 */ /* 0x000fc60000004013 */
[----:B------:R0:W-:Y:S01]  /*1220*/  STS [R42], R21 ;  /* 0x000000152a007388 */ /* 0x0001e20000000800 */
[C---:B------:R-:W-:Y:S01]  /*1230*/  FADD R44, R43.reuse, -12583039 ;  /* 0xcb40007f2b2c7421 */ /* 0x040fe20000000000 */
[----:B------:R-:W-:Y:S02]  /*1240*/  SHF.L.U32 R43, R43, 0x17, RZ ;  /* 0x000000172b2b7819 */ /* 0x000fe400000006ff */
[----:B------:R-:W1:Y:S01]  /*1250*/  LDS R24, [R24] ;  /* 0x0000000018187984 */ /* 0x000e620000000800 */
[----:B------:R-:W-:-:S04]  /*1260*/  FFMA R44, R39, 1.4426950216293334961, -R44 ;  /* 0x3fb8aa3b272c7823 */ /* 0x000fc8000000082c */
[----:B------:R-:W-:Y:S01]  /*1270*/  FFMA R44, R39, 1.925963033500011079e-08, R44 ;  /* 0x32a57060272c7823 */ /* 0x000fe2000000002c */
[----:B------:R-:W-:-:S04]  /*1280*/  FADD R39, R40, -R21 ;  /* 0x8000001528277221 */ /* 0x000fc80000000000 */
[----:B------:R-:W-:Y:S01]  /*1290*/  FFMA.SAT R40, R39, R20, 0.5 ;  /* 0x3f00000027287423 */ /* 0x000fe20000002014 */
[----:B------:R-:W0:Y:S03]  /*12a0*/  MUFU.EX2 R44, R44 ;  /* 0x0000002c002c7308 */ /* 0x000e260000000800 */
[----:B------:R-:W-:Y:S01]  /*12b0*/  FFMA.RM R40, R40, R19, 12582913 ;  /* 0x4b40000128287423 */ /* 0x000fe20000004013 */
[----:B0-----:R-:W-:-:S04]  /*12c0*/  FMUL R42, R43, R44 ;  /* 0x0000002c2b2a7220 */ /* 0x001fc80000400000 */
[----:B-1----:R-:W-:Y:S01]  /*12d0*/  FFMA R24, R41, R24, R42 ;  /* 0x0000001829187223 */ /* 0x002fe2000000002a */
[----:B------:R-:W-:Y:S01]  /*12e0*/  FADD R42, R40, -12583039 ;  /* 0xcb40007f282a7421 */ /* 0x000fe20000000000 */
[----:B------:R-:W-:-:S03]  /*12f0*/  FADD R41, R36, -R21 ;  /* 0x8000001524297221 */ /* 0x000fc60000000000 */
[----:B------:R-:W-:Y:S01]  /*1300*/  FFMA R42, R39, 1.4426950216293334961, -R42 ;  /* 0x3fb8aa3b272a7823 */ /* 0x000fe2000000082a */
[----:B------:R-:W-:-:S03]  /*1310*/  FFMA.SAT R36, R41, R20, 0.5 ;  /* 0x3f00000029247423 */ /* 0x000fc60000002014 */
[----:B------:R-:W-:Y:S01]  /*1320*/  FFMA R42, R39, 1.925963033500011079e-08, R42 ;  /* 0x32a57060272a7823 */ /* 0x000fe2000000002a */
[----:B------:R-:W-:Y:S01]  /*1330*/  FFMA.RM R36, R36, R19, 12582913 ;  /* 0x4b40000124247423 */ /* 0x000fe20000004013 */
[----:B------:R-:W-:-:S03]  /*1340*/  IMAD.SHL.U32 R39, R40, 0x800000, RZ ;  /* 0x0080000028277824 */ /* 0x000fc600078e00ff */
[----:B------:R-:W-:Y:S01]  /*1350*/  FADD R40, R36, -12583039 ;  /* 0xcb40007f24287421 */ /* 0x000fe20000000000 */
[----:B------:R-:W0:Y:S03]  /*1360*/  MUFU.EX2 R42, R42 ;  /* 0x0000002a002a7308 */ /* 0x000e260000000800 */
[----:B------:R-:W-:-:S04]  /*1370*/  FFMA R40, R41, 1.4426950216293334961, -R40 ;  /* 0x3fb8aa3b29287823 */ /* 0x000fc80000000828 */
[----:B------:R-:W-:-:S06]  /*1380*/  FFMA R41, R41, 1.925963033500011079e-08, R40 ;  /* 0x32a5706029297823 */ /* 0x000fcc0000000028 */
[----:B------:R-:W1:Y:S01]  /*1390*/  MUFU.EX2 R41, R41 ;  /* 0x0000002900297308 */ /* 0x000e620000000800 */
[----:B0-----:R-:W-:Y:S01]  /*13a0*/  FFMA R24, R39, R42, R24 ;  /* 0x0000002a27187223 */ /* 0x001fe20000000018 */
[----:B------:R-:W-:-:S04]  /*13b0*/  FADD R39, R37, -R21 ;  /* 0x8000001525277221 */ /* 0x000fc80000000000 */
[----:B------:R-:W-:-:S04]  /*13c0*/  FFMA.SAT R40, R39, R20, 0.5 ;  /* 0x3f00000027287423 */ /* 0x000fc80000002014 */
[----:B------:R-:W-:-:S04]  /*13d0*/  FFMA.RM R37, R40, R19, 12582913 ;  /* 0x4b40000128257423 */ /* 0x000fc80000004013 */
[----:B------:R-:W-:-:S04]  /*13e0*/  FADD R40, R37, -12583039 ;  /* 0xcb40007f25287421 */ /* 0x000fc80000000000 */
[----:B------:R-:W-:-:S04]  /*13f0*/  FFMA R40, R39, 1.4426950216293334961, -R40 ;  /* 0x3fb8aa3b27287823 */ /* 0x000fc80000000828 */
[----:B------:R-:W-:Y:S01]  /*1400*/  FFMA R40, R39, 1.925963033500011079e-08, R40 ;  /* 0x32a5706027287823 */ /* 0x000fe20000000028 */
[----:B------:R-:W-:-:S03]  /*1410*/  SHF.L.U32 R39, R36, 0x17, RZ ;  /* 0x0000001724277819 */ /* 0x000fc600000006ff */
[----:B------:R-:W0:Y:S02]  /*1420*/  MUFU.EX2 R36, R40 ;  /* 0x0000002800247308 */ /* 0x000e240000000800 */
[----:B-1----:R-:W-:Y:S01]  /*1430*/  FFMA R43, R39, R41, R24 ;  /* 0x00000029272b7223 */ /* 0x002fe20000000018 */
[--C-:B------:R-:W-:Y:S01]  /*1440*/  FADD R39, R38, -R21.reuse ;  /* 0x8000001526277221 */ /* 0x100fe20000000000 */
[----:B------:R-:W-:Y:S02]  /*1450*/  IMAD.SHL.U32 R38, R37, 0x800000, RZ ;  /* 0x0080000025267824 */ /* 0x000fe400078e00ff */
[----:B------:R-:W-:Y:S01]  /*1460*/  FADD R37, R31, -R21 ;  /* 0x800000151f257221 */ /* 0x000fe20000000000 */
[----:B------:R-:W-:-:S03]  /*1470*/  FFMA.SAT R24, R39, R20, 0.5 ;  /* 0x3f00000027187423 */ /* 0x000fc60000002014 */
[----:B------:R-:W-:Y:S01]  /*1480*/  FFMA.SAT R42, R37, R20, 0.5 ;  /* 0x3f000000252a7423 */ /* 0x000fe20000002014 */
[----:B------:R-:W-:-:S03]  /*1490*/  FFMA.RM R24, R24, R19, 12582913 ;  /* 0x4b40000118187423 */ /* 0x000fc60000004013 */
[----:B------:R-:W-:Y:S02]  /*14a0*/  FFMA.RM R31, R42, R19, 12582913 ;  /* 0x4b4000012a1f7423 */ /* 0x000fe40000004013 */
[----:B------:R-:W-:Y:S01]  /*14b0*/  SHF.L.U32 R41, R24, 0x17, RZ ;  /* 0x0000001718297819 */ /* 0x000fe200000006ff */
[----:B0-----:R-:W-:Y:S01]  /*14c0*/  FFMA R36, R38, R36, R43 ;  /* 0x0000002426247223 */ /* 0x001fe2000000002b */
[----:B------:R-:W-:-:S04]  /*14d0*/  FADD R38, R24, -12583039 ;  /* 0xcb40007f18267421 */ /* 0x000fc80000000000 */
[----:B------:R-:W-:-:S04]  /*14e0*/  FFMA R38, R39, 1.4426950216293334961, -R38 ;  /* 0x3fb8aa3b27267823 */ /* 0x000fc80000000826 */
[----:B------:R-:W-:Y:S01]  /*14f0*/  FFMA R40, R39, 1.925963033500011079e-08, R38 ;  /* 0x32a5706027287823 */ /* 0x000fe20000000026 */
[----:B------:R-:W-:Y:S01]  /*1500*/  FADD R39, R30, -R21 ;  /* 0x800000151e277221 */ /* 0x000fe20000000000 */
[----:B------:R-:W-:-:S03]  /*1510*/  FADD R38, R31, -12583039 ;  /* 0xcb40007f1f267421 */ /* 0x000fc60000000000 */
[----:B------:R-:W-:Y:S01]  /*1520*/  FFMA.SAT R30, R39, R20, 0.5 ;  /* 0x3f000000271e7423 */ /* 0x000fe20000002014 */
[----:B------:R-:W-:-:S03]  /*1530*/  FFMA R38, R37, 1.4426950216293334961, -R38 ;  /* 0x3fb8aa3b25267823 */ /* 0x000fc60000000826 */
[----:B------:R-:W-:Y:S01]  /*1540*/  FFMA.RM R30, R30, R19, 12582913 ;  /* 0x4b4000011e1e7423 */ /* 0x000fe20000004013 */
[----:B------:R-:W-:Y:S02]  /*1550*/  FFMA R38, R37, 1.925963033500011079e-08, R38 ;  /* 0x32a5706025267823 */ /* 0x000fe40000000026 */
[----:B------:R0:W1:Y:S01]  /*1560*/  MUFU.EX2 R37, R40 ;  /* 0x0000002800257308 */ /* 0x0000620000000800 */
[----:B------:R-:W-:-:S04]  /*1570*/  FADD R42, R30, -12583039 ;  /* 0xcb40007f1e2a7421 */ /* 0x000fc80000000000 */
[----:B------:R-:W-:-:S03]  /*1580*/  FFMA R42, R39, 1.4426950216293334961, -R42 ;  /* 0x3fb8aa3b272a7823 */ /* 0x000fc6000000082a */
[----:B------:R-:W2:Y:S01]  /*1590*/  MUFU.EX2 R38, R38 ;  /* 0x0000002600267308 */ /* 0x000ea20000000800 */
[----:B------:R-:W-:Y:S01]  /*15a0*/  FFMA R42, R39, 1.925963033500011079e-08, R42 ;  /* 0x32a57060272a7823 */ /* 0x000fe2000000002a */
[--C-:B------:R-:W-:Y:S01]  /*15b0*/  FADD R39, R29, -R21.reuse ;  /* 0x800000151d277221 */ /* 0x100fe20000000000 */
[----:B0-----:R-:W-:Y:S02]  /*15c0*/  IMAD.SHL.U32 R40, R31, 0x800000, RZ ;  /* 0x008000001f287824 */ /* 0x001fe400078e00ff */
[--C-:B------:R-:W-:Y:S01]  /*15d0*/  FADD R29, R28, -R21.reuse ;  /* 0x800000151c1d7221 */ /* 0x100fe20000000000 */
[----:B------:R-:W-:Y:S01]  /*15e0*/  FADD R31, R18, -R21 ;  /* 0x80000015121f7221 */ /* 0x000fe20000000000 */
[----:B------:R-:W-:Y:S01]  /*15f0*/  FFMA.SAT R24, R39, R20, 0.5 ;  /* 0x3f00000027187423 */ /* 0x000fe20000002014 */
[----:B-1----:R-:W-:-:S03]  /*1600*/  FFMA R37, R41, R37, R36 ;  /* 0x0000002529257223 */ /* 0x002fc60000000024 */
[-C--:B------:R-:W-:Y:S01]  /*1610*/  FFMA.RM R24, R24, R19.reuse, 12582913 ;  /* 0x4b40000118187423 */ /* 0x080fe20000004013 */
[----:B------:R-:W0:Y:S01]  /*1620*/  MUFU.EX2 R36, R42 ;  /* 0x0000002a00247308 */ /* 0x000e220000000800 */
[----:B------:R-:W-:Y:S01]  /*1630*/  FADD R41, R16, -R21 ;  /* 0x8000001510297221 */ /* 0x000fe20000000000 */
[-C--:B------:R-:W-:Y:S01]  /*1640*/  FFMA.SAT R16, R29, R20.reuse, 0.5 ;  /* 0x3f0000001d107423 */ /* 0x080fe20000002014 */
[----:B------:R-:W-:Y:S02]  /*1650*/  FADD R44, R24, -12583039 ;  /* 0xcb40007f182c7421 */ /* 0x000fe40000000000 */
[----:B------:R-:W-:Y:S01]  /*1660*/  FFMA.SAT R18, R41, R20, 0.5 ;  /* 0x3f00000029127423 */ /* 0x000fe20000002014 */
[----:B--2---:R-:W-:Y:S01]  /*1670*/  FFMA R37, R40, R38, R37 ;  /* 0x0000002628257223 */ /* 0x004fe20000000025 */
[----:B------:R-:W-:Y:S01]  /*1680*/  SHF.L.U32 R40, R30, 0x17, RZ ;  /* 0x000000171e287819 */ /* 0x000fe200000006ff */
[----:B------:R-:W-:Y:S01]  /*1690*/  FFMA R30, R39, 1.4426950216293334961, -R44 ;  /* 0x3fb8aa3b271e7823 */ /* 0x000fe2000000082c */
[-C--:B------:R-:W-:Y:S01]  /*16a0*/  FFMA.RM R16, R16, R19.reuse, 12582913 ;  /* 0x4b40000110107423 */ /* 0x080fe20000004013 */
[----:B------:R-:W-:-:S02]  /*16b0*/  FFMA.RM R18, R18, R19, 12582913 ;  /* 0x4b40000112127423 */ /* 0x000fc40000004013 */
[----:B------:R-:W-:Y:S01]  /*16c0*/  FFMA R30, R39, 1.925963033500011079e-08, R30 ;  /* 0x32a57060271e7823 */ /* 0x000fe2000000001e */
[----:B------:R-:W-:Y:S01]  /*16d0*/  FADD R39, R26, -R21 ;  /* 0x800000151a277221 */ /* 0x000fe20000000000 */
[----:B------:R-:W-:Y:S02]  /*16e0*/  FADD R26, R16, -12583039 ;  /* 0xcb40007f101a7421 */ /* 0x000fe40000000000 */
[----:B------:R1:W2:Y:S01]  /*16f0*/  MUFU.EX2 R43, R30 ;  /* 0x0000001e002b7308 */ /* 0x0002a20000000800 */
[----:B0-----:R-:W-:Y:S01]  /*1700*/  FFMA R28, R40, R36, R37 ;  /* 0x00000024281c7223 */ /* 0x001fe20000000025 */
[----:B------:R-:W-:Y:S01]  /*1710*/  FFMA R26, R29, 1.4426950216293334961, -R26 ;  /* 0x3fb8aa3b1d1a7823 */ /* 0x000fe2000000081a */
[----:B------:R-:W-:Y:S01]  /*1720*/  FFMA.SAT R36, R39, R20, 0.5 ;  /* 0x3f00000027247423 */ /* 0x000fe20000002014 */
[--C-:B------:R-:W-:Y:S01]  /*1730*/  FADD R37, R23, -R21.reuse ;  /* 0x8000001517257221 */ /* 0x100fe20000000000 */
[----:B------:R-:W-:Y:S01]  /*1740*/  FADD R21, R22, -R21 ;  /* 0x8000001516157221 */ /* 0x000fe20000000000 */
[----:B------:R-:W-:Y:S01]  /*1750*/  FFMA R22, R29, 1.925963033500011079e-08, R26 ;  /* 0x32a570601d167823 */ /* 0x000fe2000000001a */
[----:B------:R-:W-:Y:S01]  /*1760*/  FFMA.RM R23, R36, R19, 12582913 ;  /* 0x4b40000124177423 */ /* 0x000fe20000004013 */
[----:B------:R-:W-:-:S02]  /*1770*/  IMAD.SHL.U32 R29, R24, 0x800000, RZ ;  /* 0x00800000181d7824 */ /* 0x000fc400078e00ff */
[-C--:B------:R-:W-:Y:S01]  /*1780*/  FFMA.SAT R24, R17, R20.reuse, 0.5 ;  /* 0x3f00000011187423 */ /* 0x080fe20000002014 */
[----:B------:R-:W-:Y:S01]  /*1790*/  FADD R36, R18, -12583039 ;  /* 0xcb40007f12247421 */ /* 0x000fe20000000000 */
[----:B------:R-:W-:Y:S01]  /*17a0*/  FADD R38, R23, -12583039 ;  /* 0xcb40007f17267421 */ /* 0x000fe20000000000 */
[-C--:B-1----:R-:W-:Y:S01]  /*17b0*/  FFMA.SAT R30, R31, R20.reuse, 0.5 ;  /* 0x3f0000001f1e7423 */ /* 0x082fe20000002014 */
[----:B------:R-:W-:Y:S01]  /*17c0*/  FFMA.RM R24, R24, R19, 12582913 ;  /* 0x4b40000118187423 */ /* 0x000fe20000004013 */
[----:B------:R-:W-:Y:S01]  /*17d0*/  FFMA R26, R41, 1.4426950216293334961, -R36 ;  /* 0x3fb8aa3b291a7823 */ /* 0x000fe20000000824 */
[----:B------:R-:W-:Y:S01]  /*17e0*/  FFMA R36, R39, 1.4426950216293334961, -R38 ;  /* 0x3fb8aa3b27247823 */ /* 0x000fe20000000826 */
[-C--:B------:R-:W-:Y:S01]  /*17f0*/  FFMA.SAT R40, R37, R20.reuse, 0.5 ;  /* 0x3f00000025287423 */ /* 0x080fe20000002014 */
[----:B--2---:R-:W-:Y:S01]  /*1800*/  FFMA R29, R29, R43, R28 ;  /* 0x0000002b1d1d7223 */ /* 0x004fe2000000001c */
[----:B------:R-:W-:Y:S01]  /*1810*/  FADD R38, R24, -12583039 ;  /* 0xcb40007f18267421 */ /* 0x000fe20000000000 */
[-C--:B------:R-:W-:Y:S01]  /*1820*/  FFMA.SAT R28, R27, R20.reuse, 0.5 ;  /* 0x3f0000001b1c7423 */ /* 0x080fe20000002014 */
[----:B------:R-:W-:Y:S01]  /*1830*/  FFMA.SAT R42, R21, R20, 0.5 ;  /* 0x3f000000152a7423 */ /* 0x000fe20000002014 */
[----:B------:R-:W-:Y:S01]  /*1840*/  FFMA R26, R41, 1.925963033500011079e-08, R26 ;  /* 0x32a57060291a7823 */ /* 0x000fe2000000001a */
[C---:B------:R-:W-:Y:S01]  /*1850*/  FFMA R38, R17.reuse, 1.4426950216293334961, -R38 ;  /* 0x3fb8aa3b11267823 */ /* 0x040fe20000000826 */
[-C--:B------:R-:W-:Y:S01]  /*1860*/  FFMA.RM R20, R28, R19.reuse, 12582913 ;  /* 0x4b4000011c147423 */ /* 0x080fe20000004013 */
[-C--:B------:R-:W-:Y:S01]  /*1870*/  FFMA.RM R30, R30, R19.reuse, 12582913 ;  /* 0x4b4000011e1e7423 */ /* 0x080fe20000004013 */
[----:B------:R-:W0:Y:S01]  /*1880*/  MUFU.EX2 R22, R22 ;  /* 0x0000001600167308 */ /* 0x000e220000000800 */
[-C--:B------:R-:W-:Y:S01]  /*1890*/  FFMA.RM R28, R40, R19.reuse, 12582913 ;  /* 0x4b400001281c7423 */ /* 0x080fe20000004013 */
[----:B------:R-:W-:Y:S01]  /*18a0*/  FFMA R17, R17, 1.925963033500011079e-08, R38 ;  /* 0x32a5706011117823 */ /* 0x000fe20000000026 */
[----:B------:R-:W-:Y:S01]  /*18b0*/  FFMA R36, R39, 1.925963033500011079e-08, R36 ;  /* 0x32a5706027247823 */ /* 0x000fe20000000024 */
[----:B------:R-:W-:Y:S01]  /*18c0*/  FADD R40, R20, -12583039 ;  /* 0xcb40007f14287421 */ /* 0x000fe20000000000 */
[----:B------:R-:W-:Y:S01]  /*18d0*/  FADD R38, R30, -12583039 ;  /* 0xcb40007f1e267421 */ /* 0x000fe20000000000 */
[----:B------:R-:W-:-:S02]  /*18e0*/  FFMA.RM R19, R42, R19, 12582913 ;  /* 0x4b4000012a137423 */ /* 0x000fc40000004013 */
[----:B------:R-:W1:Y:S01]  /*18f0*/  MUFU.EX2 R26, R26 ;  /* 0x0000001a001a7308 */ /* 0x000e620000000800 */
[----:B------:R-:W-:Y:S01]  /*1900*/  FFMA R40, R27, 1.4426950216293334961, -R40 ;  /* 0x3fb8aa3b1b287823 */ /* 0x000fe20000000828 */
[----:B------:R-:W-:Y:S01]  /*1910*/  FFMA R38, R31, 1.4426950216293334961, -R38 ;  /* 0x3fb8aa3b1f267823 */ /* 0x000fe20000000826 */
[----:B------:R-:W-:Y:S02]  /*1920*/  FADD R42, R19, -12583039 ;  /* 0xcb40007f132a7421 */ /* 0x000fe40000000000 */
[----:B------:R-:W-:Y:S01]  /*1930*/  FFMA R27, R27, 1.925963033500011079e-08, R40 ;  /* 0x32a570601b1b7823 */ /* 0x000fe20000000028 */
[----:B------:R-:W-:Y:S01]  /*1940*/  FFMA R31, R31, 1.925963033500011079e-08, R38 ;  /* 0x32a570601f1f7823 */ /* 0x000fe20000000026 */
[----:B------:R-:W-:Y:S01]  /*1950*/  SHF.L.U32 R38, R16, 0x17, RZ ;  /* 0x0000001710267819 */ /* 0x000fe200000006ff */
[----:B------:R-:W2:Y:S01]  /*1960*/  MUFU.EX2 R36, R36 ;  /* 0x0000002400247308 */ /* 0x000ea20000000800 */
[----:B------:R-:W-:Y:S01]  /*1970*/  FADD R40, R28, -12583039 ;  /* 0xcb40007f1c287421 */ /* 0x000fe20000000000 */
[----:B------:R-:W3:Y:S01]  /*1980*/  S2R R16, SR_TID.X ;  /* 0x0000000000107919 */ /* 0x000ee20000002100 */
[----:B------:R-:W-:Y:S01]  /*1990*/  FFMA R42, R21, 1.4426950216293334961, -R42 ;  /* 0x3fb8aa3b152a7823 */ /* 0x000fe2000000082a */
[----:B0-----:R-:W-:Y:S01]  /*19a0*/  FFMA R29, R38, R22, R29 ;  /* 0x00000016261d7223 */ /* 0x001fe2000000001d */
[----:B------:R-:W-:Y:S01]  /*19b0*/  FFMA R40, R37, 1.4426950216293334961, -R40 ;  /* 0x3fb8aa3b25287823 */ /* 0x000fe20000000828 */
[----:B------:R-:W-:Y:S01]  /*19c0*/  IMAD.SHL.U32 R22, R18, 0x800000, RZ ;  /* 0x0080000012167824 */ /* 0x000fe200078e00ff */
[----:B------:R-:W-:Y:S01]  /*19d0*/  SHF.L.U32 R38, R23, 0x17, RZ ;  /* 0x0000001717267819 */ /* 0x000fe200000006ff */
[----:B------:R-:W0:Y:S01]  /*19e0*/  MUFU.EX2 R17, R17 ;  /* 0x0000001100117308 */ /* 0x000e220000000800 */
[----:B------:R-:W-:Y:S01]  /*19f0*/  FFMA R40, R37, 1.925963033500011079e-08, R40 ;  /* 0x32a5706025287823 */ /* 0x000fe20000000028 */
[----:B-1----:R-:W-:Y:S01]  /*1a00*/  FFMA R29, R22, R26, R29 ;  /* 0x0000001a161d7223 */ /* 0x002fe2000000001d */
[----:B------:R-:W-:Y:S01]  /*1a10*/  FFMA R42, R21, 1.925963033500011079e-08, R42 ;  /* 0x32a57060152a7823 */ /* 0x000fe2000000002a */
[----:B------:R-:W-:Y:S01]  /*1a20*/  IMAD.SHL.U32 R21, R24, 0x800000, RZ ;  /* 0x0080000018157824 */ /* 0x000fe200078e00ff */
[----:B------:R-:W-:Y:S01]  /*1a30*/  SHF.L.U32 R23, R20, 0x17, RZ ;  /* 0x0000001714177819 */ /* 0x000fe200000006ff */
[----:B------:R-:W-:Y:S01]  /*1a40*/  IMAD.SHL.U32 R20, R19, 0x800000, RZ ;  /* 0x0080000013147824 */ /* 0x000fe200078e00ff */
[----:B------:R-:W-:Y:S01]  /*1a50*/  SHF.L.U32 R28, R28, 0x17, RZ ;  /* 0x000000171c1c7819 */ /* 0x000fe200000006ff */
[----:B------:R-:W1:Y:S01]  /*1a60*/  MUFU.EX2 R27, R27 ;  /* 0x0000001b001b7308 */ /* 0x000e620000000800 */
[----:B--2---:R-:W-:-:S07]  /*1a70*/  FFMA R36, R38, R36, R29 ;  /* 0x0000002426247223 */ /* 0x004fce000000001d */
[----:B------:R-:W2:Y:S01]  /*1a80*/  MUFU.EX2 R31, R31 ;  /* 0x0000001f001f7308 */ /* 0x000ea20000000800 */
[----:B0-----:R-:W-:Y:S01]  /*1a90*/  FFMA R36, R21, R17, R36 ;  /* 0x0000001115247223 */ /* 0x001fe20000000024 */
[----:B------:R-:W-:-:S06]  /*1aa0*/  IMAD.SHL.U32 R17, R30, 0x800000, RZ ;  /* 0x008000001e117824 */ /* 0x000fcc00078e00ff */
[----:B------:R-:W0:Y:S01]  /*1ab0*/  MUFU.EX2 R18, R40 ;  /* 0x0000002800127308 */ /* 0x000e220000000800 */
[----:B-1----:R-:W-:Y:S01]  /*1ac0*/  FFMA R36, R23, R27, R36 ;  /* 0x0000001b17247223 */ /* 0x002fe20000000024 */
[----:B---3--:R-:W-:-:S06]  /*1ad0*/  LEA R16, R16, UR5, 0x2 ;  /* 0x0000000510107c11 */ /* 0x008fcc000f8e10ff */
[----:B------:R-:W1:Y:S01]  /*1ae0*/  MUFU.EX2 R42, R42 ;  /* 0x0000002a002a7308 */ /* 0x000e620000000800 */
[----:B--2---:R-:W-:-:S04]  /*1af0*/  FFMA R17, R17, R31, R36 ;  /* 0x0000001f11117223 */ /* 0x004fc80000000024 */
[----:B0-----:R-:W-:-:S04]  /*1b00*/  FFMA R17, R28, R18, R17 ;  /* 0x000000121c117223 */ /* 0x001fc80000000011 */
[----:B-1----:R-:W-:-:S05]  /*1b10*/  FFMA R17, R20, R42, R17 ;  /* 0x0000002a14117223 */ /* 0x002fca0000000011 */
[----:B------:R3:W-:Y:S02]  /*1b20*/  STS [R16], R17 ;  /* 0x0000001110007388 */ /* 0x0007e40000000800 */
.L_x_20:
[----:B------:R-:W-:Y:S05]  /*1b30*/  BSYNC.RECONVERGENT B0 ;  /* 0x0000000000007941 */ /* 0x000fea0003800200 */
.L_x_19:
[----:B0--3--:R-:W0:Y:S01]  /*1b40*/  S2R R16, SR_LANEID ;  /* 0x0000000000107919 */ /* 0x009e220000000000 */
[----:B------:R-:W-:Y:S01]  /*1b50*/  MOV R30, 0x400 ;  /* 0x00000400001e7802 */ /* 0x000fe20000000f00 */
[----:B------:R-:W-:Y:S01]  /*1b60*/  BSSY.RECONVERGENT B0, `(.L_x_21) ;  /* 0x000005d000007945 */ /* 0x000fe20003800200 */
[----:B------:R-:W-:Y:S01]  /*1b70*/  ISETP.GT.U32.AND P0, PT, R33, 0xff, PT ;  /* 0x000000ff2100780c */ /* 0x000fe20003f04070 */
[----:B-12---:R-:W1:Y:S01]  /*1b80*/  S2R R17, SR_CgaCtaId ;  /* 0x0000000000117919 */ /* 0x006e620000008800 */
[----:B------:R-:W-:Y:S02]  /*1b90*/  IADD3 R24, PT, PT, R30, 0x600, RZ ;  /* 0x000006001e187810 */ /* 0x000fe40007ffe0ff */
[----:B------:R-:W-:Y:S01]  /*1ba0*/  LEA.HI R23, R32, 0x1, RZ, 0x1b ;  /* 0x0000000120177811 */ /* 0x000fe200078fd8ff */
[----:B------:R-:W-:Y:S01]  /*1bb0*/  BAR.SYNC.DEFER_BLOCKING 0x0 ;  /* 0x0000000000007b1d */ /* 0x000fe20000010000 */
[----:B------:R-:W-:Y:S02]  /*1bc0*/  SHF.R.U32.HI R26, RZ, 0x4, R7 ;  /* 0x00000004ff1a7819 */ /* 0x000fe40000011607 */
[----:B------:R-:W-:-:S02]  /*1bd0*/  SHF.R.U32.HI R22, RZ, 0x4, R5 ;  /* 0x00000004ff167819 */ /* 0x000fc40000011605 */
[----:B------:R-:W-:Y:S02]  /*1be0*/  LOP3.LUT R23, R23, 0x3, RZ, 0xc0, !PT ;  /* 0x0000000317177812 */ /* 0x000fe400078ec0ff */
[----:B0-----:R-:W-:Y:S02]  /*1bf0*/  SHF.R.U32.HI R18, RZ, 0x2, R16 ;  /* 0x00000002ff127819 */ /* 0x001fe40000011610 */
[----:B------:R-:W-:Y:S02]  /*1c00*/  LOP3.LUT R19, R16, 0x3, RZ, 0xc0, !PT ;  /* 0x0000000310137812 */ /* 0x000fe400078ec0ff */
[----:B-1----:R-:W-:-:S03]  /*1c10*/  LEA R24, R17, R24, 0x18 ;  /* 0x0000001811187211 */ /* 0x002fc600078ec0ff */
[----:B------:R-:W-:-:S05]  /*1c20*/  IMAD R19, R18, 0x8, R19 ;  /* 0x0000000812137824 */ /* 0x000fca00078e0213 */
[----:B------:R-:W-:-:S05]  /*1c30*/  LEA R18, R19, R24, 0x3 ;  /* 0x0000001813127211 */ /* 0x000fca00078e18ff */
[----:B------:R0:W-:Y:S04]  /*1c40*/  STS.64 [R18], R8 ;  /* 0x0000000812007388 */ /* 0x0001e80000000a00 */
[----:B------:R0:W-:Y:S04]  /*1c50*/  STS.64 [R18+0x200], R10 ;  /* 0x0002000a12007388 */ /* 0x0001e80000000a00 */
[----:B------:R0:W-:Y:S04]  /*1c60*/  STS.64 [R18+0x20], R12 ;  /* 0x0000200c12007388 */ /* 0x0001e80000000a00 */
[----:B------:R0:W-:Y:S01]  /*1c70*/  STS.64 [R18+0x220], R14 ;  /* 0x0002200e12007388 */ /* 0x0001e20000000a00 */
[----:B------:R-:W-:Y:S06]  /*1c80*/  BAR.SYNC.DEFER_BLOCKING 0x0 ;  /* 0x0000000000007b1d */ /* 0x000fec0000010000 */
[----:B------:R-:W-:Y:S05]  /*1c90*/  @P0 BRA `(.L_x_22) ;  /* 0x0000000400240947 */ /* 0x000fea0003800000 */
[----:B------:R-:W-:Y:S01]  /*1ca0*/  ISETP.NE.AND P0, PT, R23, RZ, PT ;  /* 0x000000ff1700720c */ /* 0x000fe20003f05270 */
[----:B------:R-:W-:Y:S01]  /*1cb0*/  BSSY.RECONVERGENT B1, `(.L_x_23) ;  /* 0x0000021000017945 */ /* 0x000fe20003800200 */
[----:B------:R-:W-:Y:S01]  /*1cc0*/  ISETP.GE.U32.AND P1, PT, R32, 0x60, PT ;  /* 0x000000602000780c */ /* 0x000fe20003f26070 */
[----:B0-----:R-:W-:-:S10]  /*1cd0*/  IMAD.MOV.U32 R9, RZ, RZ, R33 ;  /* 0x000000ffff097224 */ /* 0x001fd400078e0021 */
[----:B------:R-:W-:Y:S05]  /*1ce0*/  @!P0 BRA `(.L_x_24) ;  /* 0x0000000000748947 */ /* 0x000fea0003800000 */
[----:B------:R-:W0:Y:S01]  /*1cf0*/  S2R R9, SR_TID.X ;  /* 0x0000000000097919 */ /* 0x000e220000002100 */
[----:B------:R-:W1:Y:S01]  /*1d00*/  S2UR UR7, SR_CgaCtaId ;  /* 0x00000000000779c3 */ /* 0x000e620000008800 */
[----:B------:R-:W-:Y:S01]  /*1d10*/  UMOV UR5, 0x400 ;  /* 0x0000040000057882 */ /* 0x000fe20000000000 */
[----:B------:R-:W-:Y:S01]  /*1d20*/  IADD3 R8, PT, PT, R30, 0xa80, RZ ;  /* 0x00000a801e087810 */ /* 0x000fe20007ffe0ff */
[----:B------:R-:W-:Y:S01]  /*1d30*/  UIADD3 UR5, UPT, UPT, UR5, 0x600, URZ ;  /* 0x0000060005057890 */ /* 0x000fe2000fffe0ff */
[----:B------:R-:W-:Y:S02]  /*1d40*/  ISETP.NE.AND P0, PT, R23, 0x1, PT ;  /* 0x000000011700780c */ /* 0x000fe40003f05270 */
[----:B------:R-:W-:-:S05]  /*1d50*/  LEA R11, R17, R8, 0x18 ;  /* 0x00000008110b7211 */ /* 0x000fca00078ec0ff */
[----:B------:R-:W-:-:S06]  /*1d60*/  IMAD R8, R6, 0x4, R11 ;  /* 0x0000000406087824 */ /* 0x000fcc00078e020b */
[----:B------:R-:W-:Y:S01]  /*1d70*/  LDS R8, [R8] ;  /* 0x0000000008087984 */ /* 0x000fe20000000800 */
[----:B-1----:R-:W-:-:S06]  /*1d80*/  ULEA UR5, UR7, UR5, 0x18 ;  /* 0x0000000507057291 */ /* 0x002fcc000f8ec0ff */
[----:B0-----:R-:W-:-:S05]  /*1d90*/  LEA R13, R9, UR5, 0x2 ;  /* 0x00000005090d7c11 */ /* 0x001fca000f8e10ff */
[----:B------:R-:W0:Y:S02]  /*1da0*/  LDS R9, [R13] ;  /* 0x000000000d097984 */ /* 0x000e240000000800 */
[----:B0-----:R-:W-:Y:S01]  /*1db0*/  FMUL R10, R8, R9 ;  /* 0x00000009080a7220 */ /* 0x001fe20000400000 */
[----:B------:R-:W-:-:S04]  /*1dc0*/  MOV R9, R7 ;  /* 0x0000000700097202 */ /* 0x000fc80000000f00 */
[----:B------:R0:W-:Y:S01]  /*1dd0*/  STS [R13], R10 ;  /* 0x0000000a0d007388 */ /* 0x0001e20000000800 */
[----:B------:R-:W-:Y:S05]  /*1de0*/  @!P0 BRA `(.L_x_24) ;  /* 0x0000000000348947 */ /* 0x000fea0003800000 */
[----:B------:R-:W-:Y:S01]  /*1df0*/  IMAD R8, R26, 0x4, R11 ;  /* 0x000000041a087824 */ /* 0x000fe200078e020b */
[----:B------:R-:W-:Y:S01]  /*1e00*/  LDS R9, [R13+0x80] ;  /* 0x000080000d097984 */ /* 0x000fe20000000800 */
[----:B------:R-:W-:-:S04]  /*1e10*/  ISETP.NE.AND P0, PT, R23, 0x2, PT ;  /* 0x000000021700780c */ /* 0x000fc80003f05270 */
[----:B------:R-:W0:Y:S09]  /*1e20*/  LDS R8, [R8] ;  /* 0x0000000008087984 */ /* 0x000e320000000800 */
[----:B------:R-:W-:Y:S01]  /*1e30*/  @P0 LEA R11, R22, R11, 0x2 ;  /* 0x0000000b160b0211 */ /* 0x000fe200078e10ff */
[----:B------:R-:W-:Y:S01]  /*1e40*/  @P0 LDS R12, [R13+0x100] ;  /* 0x000100000d0c0984 */ /* 0x000fe20000000800 */
[----:B0-----:R-:W-:Y:S01]  /*1e50*/  FMUL R10, R8, R9 ;  /* 0x00000009080a7220 */ /* 0x001fe20000400000 */
[----:B------:R-:W-:Y:S01]  /*1e60*/  IMAD.MOV.U32 R9, RZ, RZ, R5 ;  /* 0x000000ffff097224 */ /* 0x000fe200078e0005 */
[----:B------:R-:W-:-:S03]  /*1e70*/  @P0 MOV R9, R4 ;  /* 0x0000000400090202 */ /* 0x000fc60000000f00 */
[----:B------:R-:W-:Y:S04]  /*1e80*/  STS [R13+0x80], R10 ;  /* 0x0000800a0d007388 */ /* 0x000fe80000000800 */
[----:B------:R-:W0:Y:S02]  /*1e90*/  @P0 LDS R11, [R11] ;  /* 0x000000000b0b0984 */ /* 0x000e240000000800 */
[----:B0-----:R-:W-:-:S05]  /*1ea0*/  @P0 FMUL R12, R11, R12 ;  /* 0x0000000c0b0c0220 */ /* 0x001fca0000400000 */
[----:B------:R1:W-:Y:S02]  /*1eb0*/  @P0 STS [R13+0x100], R12 ;  /* 0x0001000c0d000388 */ /* 0x0003e40000000800 */
.L_x_24:
[----:B------:R-:W-:Y:S05]  /*1ec0*/  BSYNC.RECONVERGENT B1 ;  /* 0x0000000000017941 */ /* 0x000fea0003800200 */
.L_x_23:
[----:B------:R-:W-:Y:S05]  /*1ed0*/  @!P1 BRA `(.L_x_22) ;  /* 0x0000000000949947 */ /* 0x000fea0003800000 */
[----:B------:R-:W-:-:S05]  /*1ee0*/  VIADD R8, R30, 0xa80 ;  /* 0x00000a801e087836 */ /* 0x000fca0000000000 */
[----:B------:R-:W-:-:S07]  /*1ef0*/  LEA R8, R17, R8, 0x18 ;  /* 0x0000000811087211 */ /* 0x000fce00078ec0ff */
.L_x_25:
[----:B0-2---:R-:W-:Y:S02]  /*1f00*/  SHF.R.U32.HI R10, RZ, 0x2, R9 ;  /* 0x00000002ff0a7819 */ /* 0x005fe40000011609 */
[C---:B-1----:R-:W-:Y:S02]  /*1f10*/  IADD3 R13, PT, PT, R9.reuse, 0x20, RZ ;  /* 0x00000020090d7810 */ /* 0x042fe40007ffe0ff */
[----:B------:R-:W-:Y:S02]  /*1f20*/  LOP3.LUT R11, R10, 0x3ffffffc, RZ, 0xc0, !PT ;  /* 0x3ffffffc0a0b7812 */ /* 0x000fe400078ec0ff */
[C---:B------:R-:W-:Y:S02]  /*1f30*/  LEA R10, R9.reuse, R24, 0x2 ;  /* 0x00000018090a7211 */ /* 0x040fe400078e10ff */
[----:B------:R-:W-:Y:S01]  /*1f40*/  SHF.R.U32.HI R13, RZ, 0x2, R13 ;  /* 0x00000002ff0d7819 */ /* 0x000fe2000001160d */
[----:B------:R-:W-:Y:S01]  /*1f50*/  IMAD.IADD R11, R8, 0x1, R11 ;  /* 0x00000001080b7824 */ /* 0x000fe200078e020b */
[----:B------:R-:W-:Y:S01]  /*1f60*/  IADD3 R14, PT, PT, R9, 0x40, RZ ;  /* 0x00000040090e7810 */ /* 0x000fe20007ffe0ff */
[----:B------:R-:W-:Y:S01]  /*1f70*/  LDS R12, [R10] ;  /* 0x000000000a0c7984 */ /* 0x000fe20000000800 */
[----:B------:R-:W-:-:S02]  /*1f80*/  LOP3.LUT R15, R13, 0x3ffffffc, RZ, 0xc0, !PT ;  /* 0x3ffffffc0d0f7812 */ /* 0x000fc400078ec0ff */
[----:B------:R-:W-:Y:S01]  /*1f90*/  SHF.R.U32.HI R14, RZ, 0x2, R14 ;  /* 0x00000002ff0e7819 */ /* 0x000fe2000001160e */
[----:B------:R-:W0:Y:S01]  /*1fa0*/  LDS R11, [R11] ;  /* 0x000000000b0b7984 */ /* 0x000e220000000800 */
[C---:B------:R-:W-:Y:S01]  /*1fb0*/  ISETP.GE.U32.AND P0, PT, R9.reuse, 0x80, PT ;  /* 0x000000800900780c */ /* 0x040fe20003f06070 */
[----:B------:R-:W-:Y:S01]  /*1fc0*/  IMAD.IADD R15, R8, 0x1, R15 ;  /* 0x00000001080f7824 */ /* 0x000fe200078e020f */
[----:B------:R-:W-:Y:S02]  /*1fd0*/  LOP3.LUT R19, R14, 0x3ffffffc, RZ, 0xc0, !PT ;  /* 0x3ffffffc0e137812 */ /* 0x000fe400078ec0ff */
[C---:B------:R-:W-:Y:S02]  /*1fe0*/  IADD3 R14, PT, PT, R9.reuse, 0x60, RZ ;  /* 0x00000060090e7810 */ /* 0x040fe40007ffe0ff */
[----:B------:R-:W-:Y:S01]  /*1ff0*/  IADD3 R9, PT, PT, R9, 0x80, RZ ;  /* 0x0000008009097810 */ /* 0x000fe20007ffe0ff */
[----:B------:R-:W-:Y:S01]  /*2000*/  IMAD.IADD R19, R8, 0x1, R19 ;  /* 0x0000000108137824 */ /* 0x000fe200078e0213 */
[----:B------:R-:W-:Y:S01]  /*2010*/  SHF.R.U32.HI R14, RZ, 0x2, R14 ;  /* 0x00000002ff0e7819 */ /* 0x000fe2000001160e */
[----:B0-----:R-:W-:-:S02]  /*2020*/  FMUL R13, R11, R12 ;  /* 0x0000000c0b0d7220 */ /* 0x001fc40000400000 */
[----:B------:R-:W-:Y:S04]  /*2030*/  LDS R12, [R10+0x80] ;  /* 0x000080000a0c7984 */ /* 0x000fe80000000800 */
[----:B------:R-:W-:Y:S04]  /*2040*/  STS [R10], R13 ;  /* 0x0000000d0a007388 */ /* 0x000fe80000000800 */
[----:B------:R-:W0:Y:S02]  /*2050*/  LDS R15, [R15] ;  /* 0x000000000f0f7984 */ /* 0x000e240000000800 */
[----:B0-----:R-:W-:Y:S01]  /*2060*/  FMUL R11, R15, R12 ;  /* 0x0000000c0f0b7220 */ /* 0x001fe20000400000 */
[----:B------:R-:W-:Y:S01]  /*2070*/  LOP3.LUT R15, R14, 0x3ffffffc, RZ, 0xc0, !PT ;  /* 0x3ffffffc0e0f7812 */ /* 0x000fe200078ec0ff */
[----:B------:R-:W-:Y:S04]  /*2080*/  LDS R12, [R10+0x100] ;  /* 0x000100000a0c7984 */ /* 0x000fe80000000800 */
[----:B------:R-:W-:Y:S01]  /*2090*/  STS [R10+0x80], R11 ;  /* 0x0000800b0a007388 */ /* 0x000fe20000000800 */
[----:B------:R-:W-:-:S03]  /*20a0*/  IMAD.IADD R15, R8, 0x1, R15 ;  /* 0x00000001080f7824 */ /* 0x000fc600078e020f */
[----:B------:R-:W0:Y:S02]  /*20b0*/  LDS R19, [R19] ;  /* 0x0000000013137984 */ /* 0x000e240000000800 */
[----:B0-----:R-:W-:Y:S02]  /*20c0*/  FMUL R13, R19, R12 ;  /* 0x0000000c130d7220 */ /* 0x001fe40000400000 */
[----:B------:R-:W-:Y:S04]  /*20d0*/  LDS R12, [R10+0x180] ;  /* 0x000180000a0c7984 */ /* 0x000fe80000000800 */
[----:B------:R-:W-:Y:S04]  /*20e0*/  STS [R10+0x100], R13 ;  /* 0x0001000d0a007388 */ /* 0x000fe80000000800 */
[----:B------:R-:W0:Y:S02]  /*20f0*/  LDS R15, [R15] ;  /* 0x000000000f0f7984 */ /* 0x000e240000000800 */
[----:B0-----:R-:W-:-:S05]  /*2100*/  FMUL R21, R15, R12 ;  /* 0x0000000c0f157220 */ /* 0x001fca0000400000 */
[----:B------:R2:W-:Y:S01]  /*2110*/  STS [R10+0x180], R21 ;  /* 0x000180150a007388 */ /* 0x0005e20000000800 */
[----:B------:R-:W-:Y:S05]  /*2120*/  @!P0 BRA `(.L_x_25) ;  /* 0xfffffffc00748947 */ /* 0x000fea000383ffff */
.L_x_22:
[----:B------:R-:W-:Y:S05]  /*2130*/  BSYNC.RECONVERGENT B0 ;  /* 0x0000000000007941 */ /* 0x000fea0003800200 */
.L_x_21:
[----:B------:R-:W-:Y:S01]  /*2140*/  BAR.SYNC.DEFER_BLOCKING 0x0 ;  /* 0x0000000000007b1d */ /* 0x000fe20000010000 */
[----:B------:R-:W-:-:S05]  /*2150*/  ISETP.GT.U32.AND P0, PT, R33, 0xff, PT ;  /* 0x000000ff2100780c */ /* 0x000fca0003f04070 */
[----:B------:R-:W-:Y:S01]  /*2160*/  BSSY.RECONVERGENT B0, `(.L_x_26) ;  /* 0x00000a1000007945 */ /* 0x000fe20003800200 */
[----:B0-----:R0:W3:Y:S04]  /*2170*/  LDS.64 R8, [R18] ;  /* 0x0000000012087984 */ /* 0x0010e80000000a00 */
[----:B--2---:R0:W2:Y:S04]  /*2180*/  LDS.64 R10, [R18+0x200] ;  /* 0x00020000120a7984 */ /* 0x0040a80000000a00 */
[----:B-1----:R0:W1:Y:S04]  /*2190*/  LDS.64 R12, [R18+0x20] ;  /* 0x00002000120c7984 */ /* 0x0020680000000a00 */
[----:B------:R0:W4:Y:S01]  /*21a0*/  LDS.64 R14, [R18+0x220] ;  /* 0x00022000120e7984 */ /* 0x0001220000000a00 */
[----:B------:R-:W-:Y:S05]  /*21b0*/  @P0 BRA `(.L_x_27) ;  /* 0x00000008006c0947 */ /* 0x000fea0003800000 */
[----:B------:R-:W-:Y:S01]  /*21c0*/  ISETP.NE.AND P0, PT, R23, RZ, PT ;  /* 0x000000ff1700720c */ /* 0x000fe20003f05270 */
[----:B0-----:R-:W-:Y:S01]  /*21d0*/  VIADD R18, R30, 0x200 ;  /* 0x000002001e127836 */ /* 0x001fe20000000000 */
[----:B------:R-:W-:Y:S01]  /*21e0*/  BSSY.RECONVERGENT B1, `(.L_x_28) ;  /* 0x000003f000017945 */ /* 0x000fe20003800200 */
[----:B------:R-:W-:-:S03]  /*21f0*/  MOV R27, R33 ;  /* 0x00000021001b7202 */ /* 0x000fc60000000f00 */
[----:B------:R-:W-:-:S07]  /*2200*/  LEA R18, R17, R18, 0x18 ;  /* 0x0000001211127211 */ /* 0x000fce00078ec0ff */
[----:B------:R-:W-:Y:S05]  /*2210*/  @!P0 BRA `(.L_x_29) ;  /* 0x0000000000ec8947 */ /* 0x000fea0003800000 */
[----:B------:R-:W-:Y:S01]  /*2220*/  VIADD R20, R30, 0xa00 ;  /* 0x00000a001e147836 */ /* 0x000fe20000000000 */
[----:B------:R-:W-:Y:S02]  /*2230*/  LOP3.LUT R21, R34, 0xf0, R33, 0xf8, !PT ;  /* 0x000000f022157812 */ /* 0x000fe400078ef821 */
[----:B------:R-:W-:Y:S02]  /*2240*/  ISETP.NE.AND P0, PT, R23, 0x1, PT ;  /* 0x000000011700780c */ /* 0x000fe40003f05270 */
[----:B------:R-:W-:Y:S02]  /*2250*/  LEA R19, R17, R20, 0x18 ;  /* 0x0000001411137211 */ /* 0x000fe400078ec0ff */
[----:B------:R-:W-:Y:S01]  /*2260*/  LEA R27, R21, R18, 0x2 ;  /* 0x00000012151b7211 */ /* 0x000fe200078e10ff */
[----:B------:R-:W-:Y:S01]  /*2270*/  IMAD.MOV.U32 R21, RZ, RZ, 0x437c0000 ;  /* 0x437c0000ff157424 */ /* 0x000fe200078e00ff */
[----:B------:R-:W-:Y:S01]  /*2280*/  MOV R20, 0x3bbb989d ;  /* 0x3bbb989d00147802 */ /* 0x000fe20000000f00 */
[----:B------:R-:W-:-:S03]  /*2290*/  IMAD R28, R6, 0x4, R19 ;  /* 0x00000004061c7824 */ /* 0x000fc600078e0213 */
[----:B------:R-:W-:Y:S04]  /*22a0*/  LDS R27, [R27] ;  /* 0x000000001b1b7984 */ /* 0x000fe80000000800 */
[----:B------:R-:W0:Y:S02]  /*22b0*/  LDS R28, [R28] ;  /* 0x000000001c1c7984 */ /* 0x000e240000000800 */
[----:B0-----:R-:W-:Y:S01]  /*22c0*/  FADD R29, R27, -R28 ;  /* 0x8000001c1b1d7221 */ /* 0x001fe20000000000 */
[----:B------:R-:W-:-:S03]  /*22d0*/  IMAD.MOV.U32 R27, RZ, RZ, R7 ;  /* 0x000000ffff1b7224 */ /* 0x000fc600078e0007 */
[----:B------:R-:W-:-:S04]  /*22e0*/  FFMA.SAT R36, R29, R20, 0.5 ;  /* 0x3f0000001d247423 */ /* 0x000fc80000002014 */
[----:B------:R-:W-:-:S04]  /*22f0*/  FFMA.RM R36, R36, R21, 12582913 ;  /* 0x4b40000124247423 */ /* 0x000fc80000004015 */
[C---:B------:R-:W-:Y:S01]  /*2300*/  FADD R38, R36.reuse, -12583039 ;  /* 0xcb40007f24267421 */ /* 0x040fe20000000000 */
[----:B------:R-:W-:-:S03]  /*2310*/  SHF.L.U32 R36, R36, 0x17, RZ ;  /* 0x0000001724247819 */ /* 0x000fc600000006ff */
[----:B------:R-:W-:-:S04]  /*2320*/  FFMA R38, R29, 1.4426950216293334961, -R38 ;  /* 0x3fb8aa3b1d267823 */ /* 0x000fc80000000826 */
[----:B------:R-:W-:-:S04]  /*2330*/  FFMA R38, R29, 1.925963033500011079e-08, R38 ;  /* 0x32a570601d267823 */ /* 0x000fc80000000026 */
[----:B------:R-:W0:Y:S02]  /*2340*/  MUFU.EX2 R29, R38 ;  /* 0x00000026001d7308 */ /* 0x000e240000000800 */
[----:B0-----:R-:W-:-:S05]  /*2350*/  FMUL R29, R36, R29 ;  /* 0x0000001d241d7220 */ /* 0x001fca0000400000 */
[----:B------:R-:W-:-:S05]  /*2360*/  F2FP.F16.F32.PACK_AB R29, RZ, R29 ;  /* 0x0000001dff1d723e */ /* 0x000fca00000000ff */
[----:B------:R0:W-:Y:S01]  /*2370*/  STS.U16 [R2], R29 ;  /* 0x0000001d02007388 */ /* 0x0001e20000000400 */
[----:B------:R-:W-:Y:S05]  /*2380*/  @!P0 BRA `(.L_x_29) ;  /* 0x0000000000908947 */ /* 0x000fea0003800000 */
[----:B------:R-:W-:Y:S02]  /*2390*/  LOP3.LUT R27, R34, 0xf0, R7, 0xf8, !PT ;  /* 0x000000f0221b7812 */ /* 0x000fe400078ef807 */
[----:B------:R-:W-:Y:S02]  /*23a0*/  LEA R28, R26, R19, 0x2 ;  /* 0x000000131a1c7211 */ /* 0x000fe400078e10ff */
[----:B------:R-:W-:Y:S01]  /*23b0*/  ISETP.NE.AND P0, PT, R23, 0x2, PT ;  /* 0x000000021700780c */ /* 0x000fe20003f05270 */
        /* <DEDUP_REMOVED lines=14> */
[----:B------:R0:W-:Y:S01]  /*24a0*/  STS.U16 [R2+0x40], R29 ;  /* 0x0000401d02007388 */ /* 0x0001e20000000400 */
[----:B------:R-:W-:Y:S05]  /*24b0*/  @!P0 BRA `(.L_x_29) ;  /* 0x0000000000448947 */ /* 0x000fea0003800000 */
[----:B------:R-:W-:Y:S02]  /*24c0*/  LOP3.LUT R27, R34, 0xf0, R5, 0xf8, !PT ;  /* 0x000000f0221b7812 */ /* 0x000fe400078ef805 */
[----:B------:R-:W-:-:S03]  /*24d0*/  LEA R19, R22, R19, 0x2 ;  /* 0x0000001316137211 */ /* 0x000fc600078e10ff */
[----:B------:R-:W-:Y:S02]  /*24e0*/  IMAD R27, R27, 0x4, R18 ;  /* 0x000000041b1b7824 */ /* 0x000fe400078e0212 */
        /* <DEDUP_REMOVED lines=13> */
[----:B------:R0:W-:Y:S02]  /*25c0*/  STS.U16 [R2+0x80], R20 ;  /* 0x0000801402007388 */ /* 0x0001e40000000400 */
.L_x_29:
[----:B------:R-:W-:Y:S05]  /*25d0*/  BSYNC.RECONVERGENT B1 ;  /* 0x0000000000017941 */ /* 0x000fea0003800200 */
.L_x_28:
[----:B------:R-:W-:-:S13]  /*25e0*/  ISETP.GE.U32.AND P0, PT, R32, 0x60, PT ;  /* 0x000000602000780c */ /* 0x000fda0003f06070 */
[----:B------:R-:W-:Y:S05]  /*25f0*/  @!P0 BRA `(.L_x_27) ;  /* 0x00000004005c8947 */ /* 0x000fea0003800000 */
[----:B------:R-:W-:Y:S02]  /*2600*/  IADD3 R28, PT, PT, R30, 0xa00, RZ ;  /* 0x00000a001e1c7810 */ /* 0x000fe40007ffe0ff */
[C---:B0-----:R-:W-:Y:S02]  /*2610*/  LEA R20, R17.reuse, R30, 0x18 ;  /* 0x0000001e11147211 */ /* 0x041fe400078ec0ff */
[----:B------:R-:W-:-:S07]  /*2620*/  LEA R19, R17, R28, 0x18 ;  /* 0x0000001c11137211 */ /* 0x000fce00078ec0ff */
.L_x_30:
[--C-:B------:R-:W-:Y:S01]  /*2630*/  SHF.R.U32.HI R28, RZ, 0x2, R27.reuse ;  /* 0x00000002ff1c7819 */ /* 0x100fe2000001161b */
[C---:B------:R-:W-:Y:S01]  /*2640*/  VIADD R41, R27.reuse, 0x40 ;  /* 0x000000401b297836 */ /* 0x040fe20000000000 */
[----:B0-----:R-:W-:Y:S02]  /*2650*/  LOP3.LUT R21, R34, 0xf0, R27, 0xf8, !PT ;  /* 0x000000f022157812 */ /* 0x001fe400078ef81b */
[----:B------:R-:W-:Y:S02]  /*2660*/  LOP3.LUT R28, R28, 0x3ffffffc, RZ, 0xc0, !PT ;  /* 0x3ffffffc1c1c7812 */ /* 0x000fe400078ec0ff */
[----:B------:R-:W-:Y:S01]  /*2670*/  ISETP.GE.U32.AND P0, PT, R27, 0x80, PT ;  /* 0x000000801b00780c */ /* 0x000fe20003f06070 */
[----:B------:R-:W-:Y:S01]  /*2680*/  IMAD R29, R21, 0x4, R18 ;  /* 0x00000004151d7824 */ /* 0x000fe200078e0212 */
[----:B------:R-:W-:Y:S01]  /*2690*/  IADD3 R31, PT, PT, R19, R28, RZ ;  /* 0x0000001c131f7210 */ /* 0x000fe20007ffe0ff */
[----:B------:R-:W-:-:S04]  /*26a0*/  IMAD.MOV.U32 R21, RZ, RZ, 0x3bbb989d ;  /* 0x3bbb989dff157424 */ /* 0x000fc800078e00ff */
[----:B------:R-:W-:Y:S04]  /*26b0*/  LDS R29, [R29] ;  /* 0x000000001d1d7984 */ /* 0x000fe80000000800 */
[----:B------:R-:W0:Y:S02]  /*26c0*/  LDS R28, [R31] ;  /* 0x000000001f1c7984 */ /* 0x000e240000000800 */
[----:B0-----:R-:W-:Y:S01]  /*26d0*/  FADD R36, R29, -R28 ;  /* 0x8000001c1d247221 */ /* 0x001fe20000000000 */
[----:B------:R-:W-:Y:S02]  /*26e0*/  MOV R28, 0x437c0000 ;  /* 0x437c0000001c7802 */ /* 0x000fe40000000f00 */
[----:B------:R-:W-:Y:S01]  /*26f0*/  IADD3 R29, PT, PT, R27, 0x20, RZ ;  /* 0x000000201b1d7810 */ /* 0x000fe20007ffe0ff */
[----:B------:R-:W-:-:S03]  /*2700*/  FFMA.SAT R37, R36, R21, 0.5 ;  /* 0x3f00000024257423 */ /* 0x000fc60000002015 */
[----:B------:R-:W-:Y:S01]  /*2710*/  LOP3.LUT R31, R34, 0xf0, R29, 0xf8, !PT ;  /* 0x000000f0221f7812 */ /* 0x000fe200078ef81d */
[----:B------:R-:W-:-:S03]  /*2720*/  FFMA.RM R37, R37, R28, 12582913 ;  /* 0x4b40000125257423 */ /* 0x000fc6000000401c */
[----:B------:R-:W-:Y:S01]  /*2730*/  LEA R31, R31, R18, 0x2 ;  /* 0x000000121f1f7211 */ /* 0x000fe200078e10ff */
[C---:B------:R-:W-:Y:S01]  /*2740*/  FADD R39, R37.reuse, -12583039 ;  /* 0xcb40007f25277421 */ /* 0x040fe20000000000 */
[----:B------:R-:W-:-:S03]  /*2750*/  IMAD.SHL.U32 R37, R37, 0x800000, RZ ;  /* 0x0080000025257824 */ /* 0x000fc600078e00ff */
[----:B------:R-:W-:-:S04]  /*2760*/  FFMA R39, R36, 1.4426950216293334961, -R39 ;  /* 0x3fb8aa3b24277823 */ /* 0x000fc80000000827 */
[----:B------:R-:W-:-:S04]  /*2770*/  FFMA R39, R36, 1.925963033500011079e-08, R39 ;  /* 0x32a5706024277823 */ /* 0x000fc80000000027 */
[----:B------:R-:W0:Y:S02]  /*2780*/  MUFU.EX2 R36, R39 ;  /* 0x0000002700247308 */ /* 0x000e240000000800 */
[----:B0-----:R-:W-:Y:S01]  /*2790*/  FMUL R36, R37, R36 ;  /* 0x0000002425247220 */ /* 0x001fe20000400000 */
[----:B------:R-:W-:Y:S01]  /*27a0*/  SHF.R.U32.HI R37, RZ, 0x2, R29 ;  /* 0x00000002ff257819 */ /* 0x000fe2000001161d */
[----:B------:R-:W-:-:S03]  /*27b0*/  IMAD R29, R27, 0x2, R20 ;  /* 0x000000021b1d7824 */ /* 0x000fc600078e0214 */
[----:B------:R-:W-:Y:S02]  /*27c0*/  LOP3.LUT R38, R37, 0x3ffffffc, RZ, 0xc0, !PT ;  /* 0x3ffffffc25267812 */ /* 0x000fe400078ec0ff */
[----:B------:R-:W-:-:S03]  /*27d0*/  F2FP.F16.F32.PACK_AB R36, RZ, R36 ;  /* 0x00000024ff24723e */ /* 0x000fc600000000ff */
[----:B------:R-:W-:Y:S01]  /*27e0*/  IMAD.IADD R38, R19, 0x1, R38 ;  /* 0x0000000113267824 */ /* 0x000fe200078e0226 */
[----:B------:R-:W-:-:S05]  /*27f0*/  PRMT R40, R36, 0x7610, R40 ;  /* 0x0000761024287816 */ /* 0x000fca0000000028 */
[----:B------:R-:W-:Y:S04]  /*2800*/  STS.U16 [R29], R40 ;  /* 0x000000281d007388 */ /* 0x000fe80000000400 */
[----:B------:R-:W-:Y:S04]  /*2810*/  LDS R31, [R31] ;  /* 0x000000001f1f7984 */ /* 0x000fe80000000800 */
[----:B------:R-:W0:Y:S02]  /*2820*/  LDS R38, [R38] ;  /* 0x0000000026267984 */ /* 0x000e240000000800 */
[----:B0-----:R-:W-:Y:S01]  /*2830*/  FADD R36, R31, -R38 ;  /* 0x800000261f247221 */ /* 0x001fe20000000000 */
[----:B------:R-:W-:-:S02]  /*2840*/  SHF.R.U32.HI R31, RZ, 0x2, R41 ;  /* 0x00000002ff1f7819 */ /* 0x000fc40000011629 */
[----:B------:R-:W-:Y:S01]  /*2850*/  LOP3.LUT R41, R34, 0xf0, R41, 0xf8, !PT ;  /* 0x000000f022297812 */ /* 0x000fe200078ef829 */
[----:B------:R-:W-:Y:S01]  /*2860*/  FFMA.SAT R37, R36, R21, 0.5 ;  /* 0x3f00000024257423 */ /* 0x000fe20000002015 */
[----:B------:R-:W-:Y:S02]  /*2870*/  LOP3.LUT R38, R31, 0x3ffffffc, RZ, 0xc0, !PT ;  /* 0x3ffffffc1f267812 */ /* 0x000fe400078ec0ff */
[----:B------:R-:W-:Y:S01]  /*2880*/  LEA R41, R41, R18, 0x2 ;  /* 0x0000001229297211 */ /* 0x000fe200078e10ff */
[----:B------:R-:W-:Y:S02]  /*2890*/  FFMA.RM R37, R37, R28, 12582913 ;  /* 0x4b40000125257423 */ /* 0x000fe4000000401c */
[----:B------:R-:W-:Y:S02]  /*28a0*/  IMAD.IADD R38, R19, 0x1, R38 ;  /* 0x0000000113267824 */ /* 0x000fe400078e0226 */
[C---:B------:R-:W-:Y:S01]  /*28b0*/  FADD R39, R37.reuse, -12583039 ;  /* 0xcb40007f25277421 */ /* 0x040fe20000000000 */
[----:B------:R-:W-:-:S03]  /*28c0*/  SHF.L.U32 R37, R37, 0x17, RZ ;  /* 0x0000001725257819 */ /* 0x000fc600000006ff */
[----:B------:R-:W-:-:S04]  /*28d0*/  FFMA R39, R36, 1.4426950216293334961, -R39 ;  /* 0x3fb8aa3b24277823 */ /* 0x000fc80000000827 */
[----:B------:R-:W-:-:S04]  /*28e0*/  FFMA R39, R36, 1.925963033500011079e-08, R39 ;  /* 0x32a5706024277823 */ /* 0x000fc80000000027 */
[----:B------:R0:W5:Y:S02]  /*28f0*/  MUFU.EX2 R36, R39 ;  /* 0x0000002700247308 */ /* 0x0001640000000800 */
[C---:B0-----:R-:W-:Y:S02]  /*2900*/  VIADD R39, R27.reuse, 0x60 ;  /* 0x000000601b277836 */ /* 0x041fe40000000000 */
[----:B------:R-:W-:Y:S02]  /*2910*/  VIADD R27, R27, 0x80 ;  /* 0x000000801b1b7836 */ /* 0x000fe40000000000 */
[----:B-----5:R-:W-:-:S05]  /*2920*/  FMUL R36, R37, R36 ;  /* 0x0000002425247220 */ /* 0x020fca0000400000 */
[----:B------:R-:W-:-:S04]  /*2930*/  F2FP.F16.F32.PACK_AB R36, RZ, R36 ;  /* 0x00000024ff24723e */ /* 0x000fc800000000ff */
[----:B------:R-:W-:-:S05]  /*2940*/  PRMT R40, R36, 0x7610, R40 ;  /* 0x0000761024287816 */ /* 0x000fca0000000028 */
[----:B------:R-:W-:Y:S04]  /*2950*/  STS.U16 [R29+0x40], R40 ;  /* 0x000040281d007388 */ /* 0x000fe80000000400 */
[----:B------:R-:W-:Y:S04]  /*2960*/  LDS R41, [R41] ;  /* 0x0000000029297984 */ /* 0x000fe80000000800 */
[----:B------:R-:W0:Y:S02]  /*2970*/  LDS R38, [R38] ;  /* 0x0000000026267984 */ /* 0x000e240000000800 */
[----:B0-----:R-:W-:-:S04]  /*2980*/  FADD R36, R41, -R38 ;  /* 0x8000002629247221 */ /* 0x001fc80000000000 */
[----:B------:R-:W-:-:S04]  /*2990*/  FFMA.SAT R31, R36, R21, 0.5 ;  /* 0x3f000000241f7423 */ /* 0x000fc80000002015 */
[----:B------:R-:W-:-:S04]  /*29a0*/  FFMA.RM R31, R31, R28, 12582913 ;  /* 0x4b4000011f1f7423 */ /* 0x000fc8000000401c */
[C---:B------:R-:W-:Y:S01]  /*29b0*/  FADD R37, R31.reuse, -12583039 ;  /* 0xcb40007f1f257421 */ /* 0x040fe20000000000 */
[----:B------:R-:W-:-:S03]  /*29c0*/  SHF.L.U32 R31, R31, 0x17, RZ ;  /* 0x000000171f1f7819 */ /* 0x000fc600000006ff */
[----:B------:R-:W-:-:S04]  /*29d0*/  FFMA R37, R36, 1.4426950216293334961, -R37 ;  /* 0x3fb8aa3b24257823 */ /* 0x000fc80000000825 */
[----:B------:R-:W-:-:S04]  /*29e0*/  FFMA R37, R36, 1.925963033500011079e-08, R37 ;  /* 0x32a5706024257823 */ /* 0x000fc80000000025 */
[----:B------:R-:W0:Y:S02]  /*29f0*/  MUFU.EX2 R36, R37 ;  /* 0x0000002500247308 */ /* 0x000e240000000800 */
[----:B0-----:R-:W-:Y:S01]  /*2a00*/  FMUL R31, R31, R36 ;  /* 0x000000241f1f7220 */ /* 0x001fe20000400000 */
[--C-:B------:R-:W-:Y:S02]  /*2a10*/  SHF.R.U32.HI R36, RZ, 0x2, R39.reuse ;  /* 0x00000002ff247819 */ /* 0x100fe40000011627 */
[----:B------:R-:W-:Y:S02]  /*2a20*/  LOP3.LUT R39, R34, 0xf0, R39, 0xf8, !PT ;  /* 0x000000f022277812 */ /* 0x000fe400078ef827 */
[----:B------:R-:W-:Y:S02]  /*2a30*/  LOP3.LUT R36, R36, 0x3ffffffc, RZ, 0xc0, !PT ;  /* 0x3ffffffc24247812 */ /* 0x000fe400078ec0ff */
[----:B------:R-:W-:Y:S02]  /*2a40*/  F2FP.F16.F32.PACK_AB R31, RZ, R31 ;  /* 0x0000001fff1f723e */ /* 0x000fe400000000ff */
[----:B------:R-:W-:Y:S01]  /*2a50*/  LEA R39, R39, R18, 0x2 ;  /* 0x0000001227277211 */ /* 0x000fe200078e10ff */
[----:B------:R-:W-:Y:S01]  /*2a60*/  IMAD.IADD R36, R19, 0x1, R36 ;  /* 0x0000000113247824 */ /* 0x000fe200078e0224 */
        /* <DEDUP_REMOVED lines=16> */
.L_x_27:
[----:B------:R-:W-:Y:S05]  /*2b70*/  BSYNC.RECONVERGENT B0 ;  /* 0x0000000000007941 */ /* 0x000fea0003800200 */
.L_x_26:
[----:B------:R-:W-:Y:S01]  /*2b80*/  BAR.SYNC.DEFER_BLOCKING 0x0 ;  /* 0x0000000000007b1d */ /* 0x000fe20000010000 */
[--C-:B0-----:R-:W-:Y:S02]  /*2b90*/  SHF.R.U32.HI R18, RZ, 0x3, R16.reuse ;  /* 0x00000003ff127819 */ /* 0x101fe40000011610 */
[----:B------:R-:W-:Y:S02]  /*2ba0*/  LOP3.LUT R19, R16, 0x7, RZ, 0xc0, !PT ;  /* 0x0000000710137812 */ /* 0x000fe400078ec0ff */
[----:B------:R-:W-:Y:S01]  /*2bb0*/  SHF.R.U32.HI R16, RZ, 0x4, R16 ;  /* 0x00000004ff107819 */ /* 0x000fe20000011610 */
[----:B------:R-:W0:Y:S01]  /*2bc0*/  LDCU UR7, c[0x0][0x39c] ;  /* 0x00007380ff0777ac */ /* 0x000e220008000800 */
[----:B------:R-:W-:Y:S01]  /*2bd0*/  SHF.L.U32 R18, R18, 0x3, RZ ;  /* 0x0000000312127819 */ /* 0x000fe200000006ff */
[----:B------:R-:W-:Y:S01]  /*2be0*/  BSSY.RECONVERGENT B1, `(.L_x_31) ;  /* 0x000006b000017945 */ /* 0x000fe20003800200 */
[----:B------:R-:W-:Y:S01]  /*2bf0*/  ISETP.GT.U32.AND P0, PT, R33, 0xff, PT ;  /* 0x000000ff2100780c */ /* 0x000fe20003f04070 */
[----:B------:R-:W-:Y:S01]  /*2c00*/  IMAD.SHL.U32 R16, R16, 0x8, RZ ;  /* 0x0000000810107824 */ /* 0x000fe200078e00ff */
[----:B------:R-:W-:Y:S01]  /*2c10*/  LOP3.LUT R19, R18, 0x8, R19, 0xe2, !PT ;  /* 0x0000000812137812 */ /* 0x000fe200078ee213 */
[----:B------:R-:W0:Y:S01]  /*2c20*/  LDCU UR5, c[0x0][0x398] ;  /* 0x00007300ff0577ac */ /* 0x000e220008000800 */
[----:B------:R-:W-:-:S02]  /*2c30*/  LEA R30, R17, R30, 0x18 ;  /* 0x0000001e111e7211 */ /* 0x000fc400078ec0ff */
[----:B------:R-:W-:-:S05]  /*2c40*/  LEA R19, R19, R16, 0x4 ;  /* 0x0000001013137211 */ /* 0x000fca00078e20ff */
[----:B------:R-:W-:-:S06]  /*2c50*/  IMAD.U32 R19, R19, 0x2, R30 ;  /* 0x0000000213137824 */ /* 0x000fcc00078e001e */
[----:B------:R-:W0:Y:S01]  /*2c60*/  LDSM.16.M88.4 R16, [R19] ;  /* 0x000000001310783b */ /* 0x000e220000000200 */
[----:B------:R-:W-:Y:S05]  /*2c70*/  @P0 BRA `(.L_x_32) ;  /* 0x0000000400840947 */ /* 0x000fea0003800000 */
[----:B------:R-:W-:Y:S01]  /*2c80*/  ISETP.NE.AND P0, PT, R23, RZ, PT ;  /* 0x000000ff1700720c */ /* 0x000fe20003f05270 */
[----:B------:R-:W-:Y:S01]  /*2c90*/  BSSY.RECONVERGENT B0, `(.L_x_33) ;  /* 0x0000030000007945 */ /* 0x000fe20003800200 */
[----:B------:R-:W-:-:S11]  /*2ca0*/  MOV R31, R33 ;  /* 0x00000021001f7202 */ /* 0x000fd60000000f00 */
[----:B------:R-:W-:Y:S05]  /*2cb0*/  @!P0 BRA `(.L_x_34) ;  /* 0x0000000000b48947 */ /* 0x000fea0003800000 */
[----:B------:R-:W5:Y:S01]  /*2cc0*/  LDC R27, c[0x0][0x398] ;  /* 0x0000e600ff1b7b82 */ /* 0x000f620000000800 */
[----:B------:R-:W-:Y:S01]  /*2cd0*/  VIADD R28, R6, UR4 ;  /* 0x00000004061c7c36 */ /* 0x000fe20008000000 */
[----:B------:R-:W-:Y:S01]  /*2ce0*/  ISETP.GE.AND P0, PT, R0, R25, PT ;  /* 0x000000190000720c */ /* 0x000fe20003f06270 */
[----:B------:R-:W-:Y:S01]  /*2cf0*/  BSSY.RECONVERGENT B2, `(.L_x_35) ;  /* 0x0000008000027945 */ /* 0x000fe20003800200 */
[----:B------:R-:W-:Y:S02]  /*2d00*/  MOV R20, RZ ;  /* 0x000000ff00147202 */ /* 0x000fe40000000f00 */
[----:B-----5:R-:W-:-:S13]  /*2d10*/  ISETP.GE.OR P1, PT, R28, R27, P0 ;  /* 0x0000001b1c00720c */ /* 0x020fda0000726670 */
[----:B------:R-:W-:Y:S05]  /*2d20*/  @P1 BRA `(.L_x_36) ;  /* 0x0000000000101947 */ /* 0x000fea0003800000 */
[----:B------:R-:W0:Y:S01]  /*2d30*/  LDC.64 R20, c[0x0][0x390] ;  /* 0x0000e400ff147b82 */ /* 0x000e220000000a00 */
[----:B------:R-:W-:-:S04]  /*2d40*/  IMAD R29, R28, R25, R0 ;  /* 0x000000191c1d7224 */ /* 0x000fc800078e0200 */
[----:B0-----:R-:W-:-:S06]  /*2d50*/  IMAD.WIDE R20, R29, 0x4, R20 ;  /* 0x000000041d147825 */ /* 0x001fcc00078e0214 */
[----:B------:R0:W5:Y:S02]  /*2d60*/  LDG.E.CONSTANT R20, desc[UR10][R20.64] ;  /* 0x0000000a14147981 */ /* 0x000164000c1e9900 */
.L_x_36:
[----:B0-----:R-:W-:Y:S05]  /*2d70*/  BSYNC.RECONVERGENT B2 ;  /* 0x0000000000027941 */ /* 0x001fea0003800200 */
.L_x_35:
[----:B-----5:R-:W-:Y:S01]  /*2d80*/  F2FP.F16.F32.PACK_AB R20, RZ, R20 ;  /* 0x00000014ff14723e */ /* 0x020fe200000000ff */
[----:B------:R-:W-:Y:S01]  /*2d90*/  IMAD.MOV.U32 R31, RZ, RZ, R7 ;  /* 0x000000ffff1f7224 */ /* 0x000fe200078e0007 */
[----:B------:R-:W-:-:S03]  /*2da0*/  ISETP.NE.AND P1, PT, R23, 0x1, PT ;  /* 0x000000011700780c */ /* 0x000fc60003f25270 */
[----:B------:R0:W-:Y:S10]  /*2db0*/  STS.U16 [R2], R20 ;  /* 0x0000001402007388 */ /* 0x0001f40000000400 */
[----:B0-----:R-:W-:Y:S05]  /*2dc0*/  @!P1 BRA `(.L_x_34) ;  /* 0x0000000000709947 */ /* 0x001fea0003800000 */
[----:B------:R-:W-:Y:S01]  /*2dd0*/  IADD3 R26, PT, PT, R26, UR4, RZ ;  /* 0x000000041a1a7c10 */ /* 0x000fe2000fffe0ff */
[----:B------:R-:W-:Y:S01]  /*2de0*/  BSSY.RECONVERGENT B2, `(.L_x_37) ;  /* 0x0000008000027945 */ /* 0x000fe20003800200 */
[----:B------:R-:W-:Y:S02]  /*2df0*/  IMAD.MOV.U32 R20, RZ, RZ, RZ ;  /* 0x000000ffff147224 */ /* 0x000fe400078e00ff */
[----:B------:R-:W-:-:S13]  /*2e00*/  ISETP.GE.OR P1, PT, R26, R27, P0 ;  /* 0x0000001b1a00720c */ /* 0x000fda0000726670 */
[----:B------:R-:W-:Y:S05]  /*2e10*/  @P1 BRA `(.L_x_38) ;  /* 0x0000000000101947 */ /* 0x000fea0003800000 */
[----:B------:R-:W0:Y:S01]  /*2e20*/  LDC.64 R20, c[0x0][0x390] ;  /* 0x0000e400ff147b82 */ /* 0x000e220000000a00 */
[----:B------:R-:W-:-:S04]  /*2e30*/  IMAD R29, R26, R25, R0 ;  /* 0x000000191a1d7224 */ /* 0x000fc800078e0200 */
[----:B0-----:R-:W-:-:S06]  /*2e40*/  IMAD.WIDE R20, R29, 0x4, R20 ;  /* 0x000000041d147825 */ /* 0x001fcc00078e0214 */
[----:B------:R0:W5:Y:S02]  /*2e50*/  LDG.E.CONSTANT R20, desc[UR10][R20.64] ;  /* 0x0000000a14147981 */ /* 0x000164000c1e9900 */
.L_x_38:
[----:B------:R-:W-:Y:S05]  /*2e60*/  BSYNC.RECONVERGENT B2 ;  /* 0x0000000000027941 */ /* 0x000fea0003800200 */
.L_x_37:
[----:B-----5:R-:W-:Y:S02]  /*2e70*/  F2FP.F16.F32.PACK_AB R20, RZ, R20 ;  /* 0x00000014ff14723e */ /* 0x020fe400000000ff */
[----:B------:R-:W-:Y:S02]  /*2e80*/  ISETP.NE.AND P1, PT, R23, 0x2, PT ;  /* 0x000000021700780c */ /* 0x000fe40003f25270 */
[----:B------:R-:W-:Y:S01]  /*2e90*/  MOV R31, R5 ;  /* 0x00000005001f7202 */ /* 0x000fe20000000f00 */
[----:B------:R0:W-:Y:S10]  /*2ea0*/  STS.U16 [R2+0x40], R20 ;  /* 0x0000401402007388 */ /* 0x0001f40000000400 */
[----:B0-----:R-:W-:Y:S05]  /*2eb0*/  @!P1 BRA `(.L_x_34) ;  /* 0x0000000000349947 */ /* 0x001fea0003800000 */
[----:B------:R-:W-:Y:S01]  /*2ec0*/  VIADD R22, R22, UR4 ;  /* 0x0000000416167c36 */ /* 0x000fe20008000000 */
[----:B------:R-:W-:Y:S01]  /*2ed0*/  BSSY.RECONVERGENT B2, `(.L_x_39) ;  /* 0x0000008000027945 */ /* 0x000fe20003800200 */
[----:B------:R-:W-:-:S03]  /*2ee0*/  MOV R20, RZ ;  /* 0x000000ff00147202 */ /* 0x000fc60000000f00 */
[----:B------:R-:W-:-:S13]  /*2ef0*/  ISETP.GE.OR P0, PT, R22, R27, P0 ;  /* 0x0000001b1600720c */ /* 0x000fda0000706670 */
[----:B------:R-:W-:Y:S05]  /*2f00*/  @P0 BRA `(.L_x_40) ;  /* 0x0000000000100947 */ /* 0x000fea0003800000 */
[----:B------:R-:W0:Y:S01]  /*2f10*/  LDC.64 R20, c[0x0][0x390] ;  /* 0x0000e400ff147b82 */ /* 0x000e220000000a00 */
[----:B------:R-:W-:-:S04]  /*2f20*/  IMAD R23, R22, R25, R0 ;  /* 0x0000001916177224 */ /* 0x000fc800078e0200 */
[----:B0-----:R-:W-:-:S06]  /*2f30*/  IMAD.WIDE R20, R23, 0x4, R20 ;  /* 0x0000000417147825 */ /* 0x001fcc00078e0214 */
[----:B------:R0:W5:Y:S02]  /*2f40*/  LDG.E.CONSTANT R20, desc[UR10][R20.64] ;  /* 0x0000000a14147981 */ /* 0x000164000c1e9900 */
.L_x_40:
[----:B------:R-:W-:Y:S05]  /*2f50*/  BSYNC.RECONVERGENT B2 ;  /* 0x0000000000027941 */ /* 0x000fea0003800200 */
.L_x_39:
[----:B-----5:R-:W-:Y:S01]  /*2f60*/  F2FP.F16.F32.PACK_AB R20, RZ, R20 ;  /* 0x00000014ff14723e */ /* 0x020fe200000000ff */
[----:B------:R-:W-:-:S04]  /*2f70*/  IMAD.MOV.U32 R31, RZ, RZ, R4 ;  /* 0x000000ffff1f7224 */ /* 0x000fc800078e0004 */
[----:B------:R0:W-:Y:S03]  /*2f80*/  STS.U16 [R2+0x80], R20 ;  /* 0x0000801402007388 */ /* 0x0001e60000000400 */
.L_x_34:
[----:B0-----:R-:W-:Y:S05]  /*2f90*/  BSYNC.RECONVERGENT B0 ;  /* 0x0000000000007941 */ /* 0x001fea0003800200 */
.L_x_33:
[----:B------:R-:W-:-:S13]  /*2fa0*/  ISETP.GE.U32.AND P0, PT, R32, 0x60, PT ;  /* 0x000000602000780c */ /* 0x000fda0003f06070 */
[----:B------:R-:W-:Y:S05]  /*2fb0*/  @!P0 BRA `(.L_x_32) ;  /* 0x0000000000b48947 */ /* 0x000fea0003800000 */
[----:B------:R-:W-:-:S13]  /*2fc0*/  ISETP.GE.AND P1, PT, R0, R25, PT ;  /* 0x000000190000720c */ /* 0x000fda0003f26270 */
.L_x_41:
[C---:B------:R-:W-:Y:S01]  /*2fd0*/  IADD3 R20, PT, PT, R31.reuse, 0x20, RZ ;  /* 0x000000201f147810 */ /* 0x040fe20007ffe0ff */
[----:B------:R-:W-:Y:S01]  /*2fe0*/  IMAD.U32 R25, RZ, RZ, UR7 ;  /* 0x00000007ff197e24 */ /* 0x000fe2000f8e00ff */
[C---:B0-----:R-:W-:Y:S01]  /*2ff0*/  LEA.HI R39, R31.reuse, UR4, RZ, 0x1c ;  /* 0x000000041f277c11 */ /* 0x041fe2000f8fe0ff */
[C---:B------:R-:W-:Y:S01]  /*3000*/  VIADD R21, R31.reuse, 0x60 ;  /* 0x000000601f157836 */ /* 0x040fe20000000000 */
[----:B------:R-:W-:Y:S02]  /*3010*/  LEA.HI R41, R20, UR4, RZ, 0x1c ;  /* 0x0000000414297c11 */ /* 0x000fe4000f8fe0ff */
[----:B------:R-:W-:Y:S02]  /*3020*/  IADD3 R20, PT, PT, R31, 0x40, RZ ;  /* 0x000000401f147810 */ /* 0x000fe40007ffe0ff */
[----:B------:R-:W-:Y:S02]  /*3030*/  ISETP.GE.AND P0, PT, R0, R25, PT ;  /* 0x000000190000720c */ /* 0x000fe40003f06270 */
[----:B------:R-:W-:-:S02]  /*3040*/  LEA.HI R43, R20, UR4, RZ, 0x1c ;  /* 0x00000004142b7c11 */ /* 0x000fc4000f8fe0ff */
[----:B------:R-:W-:Y:S02]  /*3050*/  LEA.HI R37, R21, UR4, RZ, 0x1c ;  /* 0x0000000415257c11 */ /* 0x000fe4000f8fe0ff */
[----:B------:R-:W-:Y:S02]  /*3060*/  ISETP.GE.OR P2, PT, R41, UR5, P1 ;  /* 0x0000000529007c0c */ /* 0x000fe40008f46670 */
[----:B------:R-:W-:Y:S02]  /*3070*/  ISETP.GE.OR P4, PT, R43, UR5, P0 ;  /* 0x000000052b007c0c */ /* 0x000fe40008786670 */
[----:B------:R-:W-:Y:S02]  /*3080*/  ISETP.GE.OR P3, PT, R39, UR5, P1 ;  /* 0x0000000527007c0c */ /* 0x000fe40008f66670 */
[----:B------:R-:W-:-:S07]  /*3090*/  ISETP.GE.OR P0, PT, R37, UR5, P0 ;  /* 0x0000000525007c0c */ /* 0x000fce0008706670 */
[----:B------:R-:W0:Y:S02]  /*30a0*/  @!P2 LDC R36, c[0x0][0x39c] ;  /* 0x0000e700ff24ab82 */ /* 0x000e240000000800 */
[-CC-:B------:R-:W-:Y:S02]  /*30b0*/  @!P4 IMAD R43, R43, R25.reuse, R0.reuse ;  /* 0x000000192b2bc224 */ /* 0x180fe400078e0200 */
[--C-:B------:R-:W-:Y:S02]  /*30c0*/  @!P3 IMAD R39, R39, UR7, R0.reuse ;  /* 0x000000072727bc24 */ /* 0x100fe4000f8e0200 */
[--C-:B------:R-:W-:Y:S02]  /*30d0*/  @!P0 IMAD R37, R37, R25, R0.reuse ;  /* 0x0000001925258224 */ /* 0x100fe400078e0200 */
[----:B------:R-:W5:Y:S08]  /*30e0*/  @!P3 LDC.64 R28, c[0x0][0x390] ;  /* 0x0000e400ff1cbb82 */ /* 0x000f700000000a00 */
[----:B------:R-:W1:Y:S08]  /*30f0*/  @!P0 LDC.64 R26, c[0x0][0x390] ;  /* 0x0000e400ff1a8b82 */ /* 0x000e700000000a00 */
[----:B------:R-:W2:Y:S01]  /*3100*/  @!P2 LDC.64 R20, c[0x0][0x390] ;  /* 0x0000e400ff14ab82 */ /* 0x000ea20000000a00 */
[----:B0-----:R-:W-:-:S07]  /*3110*/  @!P2 IMAD R41, R41, R36, R0 ;  /* 0x000000242929a224 */ /* 0x001fce00078e0200 */
[----:B------:R-:W0:Y:S01]  /*3120*/  @!P4 LDC.64 R22, c[0x0][0x390] ;  /* 0x0000e400ff16cb82 */ /* 0x000e220000000a00 */
[----:B-----5:R-:W-:Y:S01]  /*3130*/  @!P3 IMAD.WIDE R28, R39, 0x4, R28 ;  /* 0x00000004271cb825 */ /* 0x020fe200078e021c */
[----:B------:R-:W-:-:S03]  /*3140*/  CS2R R38, SRZ ;  /* 0x0000000000267805 */ /* 0x000fc6000001ff00 */
[----:B-1----:R-:W-:Y:S01]  /*3150*/  @!P0 IMAD.WIDE R26, R37, 0x4, R26 ;  /* 0x00000004251a8825 */ /* 0x002fe200078e021a */
[----:B------:R-:W-:-:S04]  /*3160*/  CS2R R36, SRZ ;  /* 0x0000000000247805 */ /* 0x000fc8000001ff00 */
[----:B------:R-:W5:Y:S01]  /*3170*/  @!P0 LDG.E.CONSTANT R39, desc[UR10][R26.64] ;  /* 0x0000000a1a278981 */ /* 0x000f62000c1e9900 */
[----:B--2---:R-:W-:-:S03]  /*3180*/  @!P2 IMAD.WIDE R20, R41, 0x4, R20 ;  /* 0x000000042914a825 */ /* 0x004fc600078e0214 */
[----:B------:R-:W2:Y:S04]  /*3190*/  @!P3 LDG.E.CONSTANT R36, desc[UR10][R28.64] ;  /* 0x0000000a1c24b981 */ /* 0x000ea8000c1e9900 */
[----:B------:R-:W3:Y:S01]  /*31a0*/  @!P2 LDG.E.CONSTANT R37, desc[UR10][R20.64] ;  /* 0x0000000a1425a981 */ /* 0x000ee2000c1e9900 */
[----:B0-----:R-:W-:-:S05]  /*31b0*/  @!P4 IMAD.WIDE R22, R43, 0x4, R22 ;  /* 0x000000042b16c825 */ /* 0x001fca00078e0216 */
[----:B------:R-:W4:Y:S01]  /*31c0*/  @!P4 LDG.E.CONSTANT R38, desc[UR10][R22.64] ;  /* 0x0000000a1626c981 */ /* 0x000f22000c1e9900 */
[C---:B------:R-:W-:Y:S02]  /*31d0*/  LEA R40, R31.reuse, R30, 0x1 ;  /* 0x0000001e1f287211 */ /* 0x040fe400078e08ff */
[C---:B------:R-:W-:Y:S01]  /*31e0*/  ISETP.GE.U32.AND P0, PT, R31.reuse, 0x80, PT ;  /* 0x000000801f00780c */ /* 0x040fe20003f06070 */
[----:B------:R-:W-:Y:S01]  /*31f0*/  VIADD R31, R31, 0x80 ;  /* 0x000000801f1f7836 */ /* 0x000fe20000000000 */
[----:B-----5:R-:W-:Y:S02]  /*3200*/  F2FP.F16.F32.PACK_AB R39, RZ, R39 ;  /* 0x00000027ff27723e */ /* 0x020fe400000000ff */
[----:B--2---:R-:W-:Y:S02]  /*3210*/  F2FP.F16.F32.PACK_AB R36, RZ, R36 ;  /* 0x00000024ff24723e */ /* 0x004fe400000000ff */
[----:B---3--:R-:W-:-:S03]  /*3220*/  F2FP.F16.F32.PACK_AB R37, RZ, R37 ;  /* 0x00000025ff25723e */ /* 0x008fc600000000ff */
[----:B------:R0:W-:Y:S01]  /*3230*/  STS.U16 [R40], R36 ;  /* 0x0000002428007388 */ /* 0x0001e20000000400 */
[----:B----4-:R-:W-:-:S03]  /*3240*/  F2FP.F16.F32.PACK_AB R38, RZ, R38 ;  /* 0x00000026ff26723e */ /* 0x010fc600000000ff */
[----:B------:R0:W-:Y:S04]  /*3250*/  STS.U16 [R40+0x40], R37 ;  /* 0x0000402528007388 */ /* 0x0001e80000000400 */
[----:B------:R0:W-:Y:S04]  /*3260*/  STS.U16 [R40+0x80], R38 ;  /* 0x0000802628007388 */ /* 0x0001e80000000400 */
[----:B------:R0:W-:Y:S01]  /*3270*/  STS.U16 [R40+0xc0], R39 ;  /* 0x0000c02728007388 */ /* 0x0001e20000000400 */
[----:B------:R-:W-:Y:S05]  /*3280*/  @!P0 BRA `(.L_x_41) ;  /* 0xfffffffc00508947 */ /* 0x000fea000383ffff */
.L_x_32:
[----:B0-----:R-:W-:Y:S05]  /*3290*/  BSYNC.RECONVERGENT B1 ;  /* 0x0000000000017941 */ /* 0x001fea0003800200 */
.L_x_31:
[----:B------:R-:W0:Y:S01]  /*32a0*/  S2R R26, SR_LANEID ;  /* 0x00000000001a7919 */ /* 0x000e220000000000 */
[----:B------:R-:W5:Y:S01]  /*32b0*/  LDCU UR5, c[0x0][0x398] ;  /* 0x00007300ff0577ac */ /* 0x000f620008000800 */
[----:B------:R-:W-:-:S04]  /*32c0*/  UIADD3 UR4, UPT, UPT, UR4, 0x10, URZ ;  /* 0x0000001004047890 */ /* 0x000fc8000fffe0ff */
[----:B-----5:R-:W-:Y:S01]  /*32d0*/  UISETP.GE.AND UP0, UPT, UR4, UR5, UPT ;  /* 0x000000050400728c */ /* 0x020fe2000bf06270 */
[--C-:B0-----:R-:W-:Y:S02]  /*32e0*/  SHF.R.U32.HI R20, RZ, 0x3, R26.reuse ;  /* 0x00000003ff147819 */ /* 0x101fe4000001161a */
[----:B------:R-:W-:Y:S02]  /*32f0*/  SHF.R.U32.HI R22, RZ, 0x4, R26 ;  /* 0x00000004ff167819 */ /* 0x000fe4000001161a */
[----:B------:R-:W-:Y:S02]  /*3300*/  LOP3.LUT R21, R26, 0x7, RZ, 0xc0, !PT ;  /* 0x000000071a157812 */ /* 0x000fe400078ec0ff */
[----:B------:R-:W-:Y:S01]  /*3310*/  SHF.L.U32 R20, R20, 0x3, RZ ;  /* 0x0000000314147819 */ /* 0x000fe200000006ff */
[----:B------:R-:W-:-:S03]  /*3320*/  IMAD.SHL.U32 R22, R22, 0x8, RZ ;  /* 0x0000000816167824 */ /* 0x000fc600078e00ff */
[----:B------:R-:W-:-:S04]  /*3330*/  LOP3.LUT R21, R20, 0x8, R21, 0xe2, !PT ;  /* 0x0000000814157812 */ /* 0x000fc800078ee215 */
[----:B------:R-:W-:-:S05]  /*3340*/  LEA R21, R21, R22, 0x4 ;  /* 0x0000001615157211 */ /* 0x000fca00078e20ff */
[----:B------:R-:W-:Y:S01]  /*3350*/  IMAD.U32 R21, R21, 0x2, R30 ;  /* 0x0000000215157824 */ /* 0x000fe200078e001e */
[----:B------:R-:W-:Y:S06]  /*3360*/  BAR.SYNC.DEFER_BLOCKING 0x0 ;  /* 0x0000000000007b1d */ /* 0x000fec0000010000 */
[----:B------:R-:W2:Y:S02]  /*3370*/  LDSM.16.MT88.4 R20, [R21] ;  /* 0x000000001514783b */ /* 0x000ea40000004200 */
[C---:B--23--:R-:W-:Y:S08]  /*3380*/  HMMA.16816.F32 R8, R16.reuse, R20, R8 ;  /* 0x000000141008723c */ /* 0x04cff00000001808 */
[----:B-1--4-:R-:W-:Y:S01]  /*3390*/  HMMA.16816.F32 R12, R16, R22, R12 ;  /* 0x00000016100c723c */ /* 0x012fe2000000180c */
[----:B------:R-:W-:-:S04]  /*33a0*/  NOP ;  /* 0x0000000000007918 */ /* 0x000fc80000000000 */
[----:B------:R-:W-:-:S15]  /*33b0*/  BRA.U !UP0, `(.L_x_42) ;  /* 0xffffffd108107547 */ /* 0x000fde000b83ffff */
[----:B------:R-:W-:Y:S02]  /*33c0*/  SHF.R.U32.HI R2, RZ, 0x2, R26 ;  /* 0x00000002ff027819 */ /* 0x000fe4000001161a */
[----:B------:R-:W-:Y:S02]  /*33d0*/  LOP3.LUT R5, R26, 0x3, RZ, 0xc0, !PT ;  /* 0x000000031a057812 */ /* 0x000fe400078ec0ff */
[----:B------:R-:W-:Y:S02]  /*33e0*/  ISETP.GT.U32.AND P0, PT, R33, 0xff, PT ;  /* 0x000000ff2100780c */ /* 0x000fe40003f04070 */
[----:B------:R-:W-:-:S05]  /*33f0*/  LEA R5, R2, R5, 0x3 ;  /* 0x0000000502057211 */ /* 0x000fca00078e18ff */
[----:B------:R-:W-:-:S05]  /*3400*/  IMAD.U32 R5, R5, 0x8, R24 ;  /* 0x0000000805057824 */ /* 0x000fca00078e0018 */
[----:B------:R0:W-:Y:S04]  /*3410*/  STS.64 [R5], R8 ;  /* 0x0000000805007388 */ /* 0x0001e80000000a00 */
[----:B------:R0:W-:Y:S04]  /*3420*/  STS.64 [R5+0x200], R10 ;  /* 0x0002000a05007388 */ /* 0x0001e80000000a00 */
[----:B------:R0:W-:Y:S04]  /*3430*/  STS.64 [R5+0x20], R12 ;  /* 0x0000200c05007388 */ /* 0x0001e80000000a00 */
[----:B------:R0:W-:Y:S01]  /*3440*/  STS.64 [R5+0x220], R14 ;  /* 0x0002200e05007388 */ /* 0x0001e20000000a00 */
[----:B------:R-:W-:Y:S05]  /*3450*/  @P0 EXIT ;  /* 0x000000000000094d */ /* 0x000fea0003800000 */
[----:B------:R-:W1:Y:S01]  /*3460*/  S2UR UR5, SR_CgaCtaId ;  /* 0x00000000000579c3 */ /* 0x000e620000008800 */
[----:B------:R-:W-:Y:S01]  /*3470*/  UMOV UR4, 0x400 ;  /* 0x0000040000047882 */ /* 0x000fe20000000000 */
[----:B------:R-:W-:Y:S01]  /*3480*/  IMAD R7, R3, R25, UR6 ;  /* 0x0000000603077e24 */ /* 0x000fe2000f8e0219 */
[----:B------:R-:W-:Y:S01]  /*3490*/  UIADD3 UR4, UPT, UPT, UR4, 0xa40, URZ ;  /* 0x00000a4004047890 */ /* 0x000fe2000fffe0ff */
[----:B------:R-:W2:Y:S03]  /*34a0*/  LDCU.64 UR8, c[0x0][0x398] ;  /* 0x00007300ff0877ac */ /* 0x000ea60008000a00 */
[----:B------:R-:W-:Y:S01]  /*34b0*/  IADD3 R7, PT, PT, R34, R7, RZ ;  /* 0x0000000722077210 */ /* 0x000fe20007ffe0ff */
[----:B------:R-:W3:Y:S08]  /*34c0*/  LDC R4, c[0x0][0x39c] ;  /* 0x0000e700ff047b82 */ /* 0x000ef00000000800 */
[----:B0-----:R-:W0:Y:S01]  /*34d0*/  LDC.64 R8, c[0x0][0x3a0] ;  /* 0x0000e800ff087b82 */ /* 0x001e220000000a00 */
[----:B-1----:R-:W-:-:S06]  /*34e0*/  ULEA UR4, UR5, UR4, 0x18 ;  /* 0x0000000405047291 */ /* 0x002fcc000f8ec0ff */
[----:B--2---:R-:W-:-:S07]  /*34f0*/  LEA R6, R6, UR4, 0x2 ;  /* 0x0000000406067c11 */ /* 0x004fce000f8e10ff */
.L_x_47:
[----:B------:R-:W-:Y:S01]  /*3500*/  ISETP.GE.AND P0, PT, R0, UR9, PT ;  /* 0x0000000900007c0c */ /* 0x000fe2000bf06270 */
[----:B------:R-:W-:Y:S03]  /*3510*/  BSSY.RECONVERGENT B0, `(.L_x_43) ;  /* 0x0000016000007945 */ /* 0x000fe60003800200 */
[----:B------:R-:W-:-:S13]  /*3520*/  ISETP.GE.OR P0, PT, R3, UR8, P0 ;  /* 0x0000000803007c0c */ /* 0x000fda0008706670 */
[----:B-1----:R-:W-:Y:S05]  /*3530*/  @P0 BRA `(.L_x_44) ;  /* 0x00000000004c0947 */ /* 0x002fea0003800000 */
[----:B------:R-:W1:Y:S01]  /*3540*/  LDS R10, [R6] ;  /* 0x00000000060a7984 */ /* 0x000e620000000800 */
[----:B------:R-:W-:Y:S01]  /*3550*/  LOP3.LUT R5, R34, 0xf0, R33, 0xf8, !PT ;  /* 0x000000f022057812 */ /* 0x000fe200078ef821 */
[----:B------:R-:W-:Y:S04]  /*3560*/  BSSY.RECONVERGENT B1, `(.L_x_45) ;  /* 0x000000e000017945 */ /* 0x000fe80003800200 */
[----:B------:R-:W-:-:S06]  /*3570*/  IMAD R2, R5, 0x4, R24 ;  /* 0x0000000405027824 */ /* 0x000fcc00078e0218 */
[----:B------:R-:W2:Y:S01]  /*3580*/  LDS R2, [R2] ;  /* 0x0000000002027984 */ /* 0x000ea20000000800 */
[----:B-1----:R-:W-:-:S04]  /*3590*/  FADD R12, R10, 9.9999999747524270788e-07 ;  /* 0x358637bd0a0c7421 */ /* 0x002fc80000000000 */
[----:B------:R-:W1:Y:S08]  /*35a0*/  MUFU.RCP R5, R12 ;  /* 0x0000000c00057308 */ /* 0x000e700000001000 */
[----:B--2---:R-:W2:Y:S01]  /*35b0*/  FCHK P0, R2, R12 ;  /* 0x0000000c02007302 */ /* 0x004ea20000000000 */
[----:B-1----:R-:W-:-:S04]  /*35c0*/  FFMA R10, -R12, R5, 1 ;  /* 0x3f8000000c0a7423 */ /* 0x002fc80000000105 */
[----:B------:R-:W-:-:S04]  /*35d0*/  FFMA R5, R5, R10, R5 ;  /* 0x0000000a05057223 */ /* 0x000fc80000000005 */
[----:B------:R-:W-:-:S04]  /*35e0*/  FFMA R10, R2, R5, RZ ;  /* 0x00000005020a7223 */ /* 0x000fc800000000ff */
[----:B------:R-:W-:-:S04]  /*35f0*/  FFMA R11, -R12, R10, R2 ;  /* 0x0000000a0c0b7223 */ /* 0x000fc80000000102 */
[----:B------:R-:W-:Y:S01]  /*3600*/  FFMA R5, R5, R11, R10 ;  /* 0x0000000b05057223 */ /* 0x000fe2000000000a */
[----:B--2---:R-:W-:Y:S06]  /*3610*/  @!P0 BRA `(.L_x_46) ;  /* 0x0000000000088947 */ /* 0x004fec0003800000 */
[----:B------:R-:W-:-:S07]  /*3620*/  MOV R10, 0x3640 ;  /* 0x00003640000a7802 */ /* 0x000fce0000000f00 */
[----:B0--3--:R-:W-:Y:S05]  /*3630*/  CALL.REL.NOINC `($__internal_2_$__cuda_sm3x_div_rn_noftz_f32_slowpath) ;  /* 0x0000000400607944 */ /* 0x009fea0003c00000 */
.L_x_46:
[----:B------:R-:W-:Y:S05]  /*3640*/  BSYNC.RECONVERGENT B1 ;  /* 0x0000000000017941 */ /* 0x000fea0003800200 */
.L_x_45:
[----:B0-----:R-:W-:-:S05]  /*3650*/  IMAD.WIDE R10, R7, 0x4, R8 ;  /* 0x00000004070a7825 */ /* 0x001fca00078e0208 */
[----:B------:R1:W-:Y:S02]  /*3660*/  STG.E desc[UR10][R10.64], R5 ;  /* 0x000000050a007986 */ /* 0x0003e4000c10190a */
.L_x_44:
[----:B------:R-:W-:Y:S05]  /*3670*/  BSYNC.RECONVERGENT B0 ;  /* 0x0000000000007941 */ /* 0x000fea0003800200 */
.L_x_43:
[C---:B------:R-:W-:Y:S01]  /*3680*/  ISETP.GE.U32.AND P0, PT, R33.reuse, 0xe0, PT ;  /* 0x000000e02100780c */ /* 0x040fe20003f06070 */
[----:B------:R-:W-:Y:S01]  /*3690*/  VIADD R6, R6, 0x8 ;  /* 0x0000000806067836 */ /* 0x000fe20000000000 */
[----:B------:R-:W-:Y:S01]  /*36a0*/  IADD3 R33, PT, PT, R33, 0x20, RZ ;  /* 0x0000002021217810 */ /* 0x000fe20007ffe0ff */
[----:B------:R-:W-:Y:S01]  /*36b0*/  VIADD R3, R3, 0x2 ;  /* 0x0000000203037836 */ /* 0x000fe20000000000 */
[----:B---3--:R-:W-:-:S09]  /*36c0*/  LEA R7, R4, R7, 0x1 ;  /* 0x0000000704077211 */ /* 0x008fd200078e08ff */
[----:B------:R-:W-:Y:S05]  /*36d0*/  @!P0 BRA `(.L_x_47) ;  /* 0xfffffffc00888947 */ /* 0x000fea000383ffff */
[----:B------:R-:W-:Y:S05]  /*36e0*/  EXIT ;  /* 0x000000000000794d */ /* 0x000fea0003800000 */
        .weak           $__internal_0_$__cuda_sm20_rcp_rn_f32_slowpath
        .type           $__internal_0_$__cuda_sm20_rcp_rn_f32_slowpath,@function
        .size           $__internal_0_$__cuda_sm20_rcp_rn_f32_slowpath,($__internal_1_$__cuda_sm20_sqrt_rn_f32_slowpath - $__internal_0_$__cuda_sm20_rcp_rn_f32_slowpath)
$__internal_0_$__cuda_sm20_rcp_rn_f32_slowpath:
[----:B------:R-:W-:-:S04]  /*36f0*/  SHF.L.U32 R2, R0, 0x1, RZ ;  /* 0x0000000100027819 */ /* 0x000fc800000006ff */
[----:B------:R-:W-:-:S04]  /*3700*/  SHF.R.U32.HI R8, RZ, 0x18, R2 ;  /* 0x00000018ff087819 */ /* 0x000fc80000011602 */
[----:B------:R-:W-:-:S13]  /*3710*/  ISETP.NE.U32.AND P0, PT, R8, RZ, PT ;  /* 0x000000ff0800720c */ /* 0x000fda0003f05070 */
[----:B------:R-:W-:Y:S05]  /*3720*/  @P0 BRA `(.L_x_48) ;  /* 0x00000000002c0947 */ /* 0x000fea0003800000 */
[----:B------:R-:W-:-:S05]  /*3730*/  IMAD.SHL.U32 R2, R0, 0x2, RZ ;  /* 0x0000000200027824 */ /* 0x000fca00078e00ff */
[----:B------:R-:W-:-:S13]  /*3740*/  ISETP.NE.AND P0, PT, R2, RZ, PT ;  /* 0x000000ff0200720c */ /* 0x000fda0003f05270 */
[----:B------:R2:W3:Y:S01]  /*3750*/  @!P0 MUFU.RCP R2, R0 ;  /* 0x0000000000028308 */ /* 0x0004e20000001000 */
[----:B------:R-:W-:Y:S05]  /*3760*/  @!P0 BRA `(.L_x_49) ;  /* 0x0000000000a48947 */ /* 0x000fea0003800000 */
[----:B------:R-:W-:-:S04]  /*3770*/  FFMA R3, R0, 1.84467440737095516160e+19, RZ ;  /* 0x5f80000000037823 */ /* 0x000fc800000000ff */
[----:B--2---:R-:W3:Y:S02]  /*3780*/  MUFU.RCP R0, R3 ;  /* 0x0000000300007308 */ /* 0x004ee40000001000 */
[----:B---3--:R-:W-:-:S04]  /*3790*/  FFMA R2, R3, R0, -1 ;  /* 0xbf80000003027423 */ /* 0x008fc80000000000 */
[----:B------:R-:W-:-:S04]  /*37a0*/  FADD.FTZ R5, -R2, -RZ ;  /* 0x800000ff02057221 */ /* 0x000fc80000010100 */
[----:B------:R-:W-:-:S04]  /*37b0*/  FFMA R0, R0, R5, R0 ;  /* 0x0000000500007223 */ /* 0x000fc80000000000 */
[----:B------:R-:W-:Y:S01]  /*37c0*/  FFMA R2, R0, 1.84467440737095516160e+19, RZ ;  /* 0x5f80000000027823 */ /* 0x000fe200000000ff */
[----:B------:R-:W-:Y:S06]  /*37d0*/  BRA `(.L_x_49) ;  /* 0x0000000000887947 */ /* 0x000fec0003800000 */
.L_x_48:
[----:B------:R-:W-:-:S04]  /*37e0*/  IADD3 R9, PT, PT, R8, -0xfd, RZ ;  /* 0xffffff0308097810 */ /* 0x000fc80007ffe0ff */
[----:B------:R-:W-:-:S13]  /*37f0*/  ISETP.GT.U32.AND P0, PT, R9, 0x1, PT ;  /* 0x000000010900780c */ /* 0x000fda0003f04070 */
[----:B------:R-:W-:Y:S05]  /*3800*/  @P0 BRA `(.L_x_50) ;  /* 0x0000000000780947 */ /* 0x000fea0003800000 */
[----:B------:R-:W-:Y:S01]  /*3810*/  LOP3.LUT R2, R0, 0x7fffff, RZ, 0xc0, !PT ;  /* 0x007fffff00027812 */ /* 0x000fe200078ec0ff */
[----:B------:R-:W-:-:S03]  /*3820*/  IMAD.MOV.U32 R6, RZ, RZ, 0x3 ;  /* 0x00000003ff067424 */ /* 0x000fc600078e00ff */
[----:B------:R-:W-:Y:S02]  /*3830*/  LOP3.LUT R2, R2, 0x3f800000, RZ, 0xfc, !PT ;  /* 0x3f80000002027812 */ /* 0x000fe400078efcff */
[----:B------:R-:W-:Y:S02]  /*3840*/  SHF.L.U32 R6, R6, R9, RZ ;  /* 0x0000000906067219 */ /* 0x000fe400000006ff */
[----:B------:R-:W0:Y:S02]  /*3850*/  MUFU.RCP R3, R2 ;  /* 0x0000000200037308 */ /* 0x000e240000001000 */
[----:B0-----:R-:W-:-:S04]  /*3860*/  FFMA R4, R2, R3, -1 ;  /* 0xbf80000002047423 */ /* 0x001fc80000000003 */
[----:B------:R-:W-:-:S04]  /*3870*/  FADD.FTZ R4, -R4, -RZ ;  /* 0x800000ff04047221 */ /* 0x000fc80000010100 */
[CCC-:B------:R-:W-:Y:S01]  /*3880*/  FFMA.RM R5, R3.reuse, R4.reuse, R3.reuse ;  /* 0x0000000403057223 */ /* 0x1c0fe20000004003 */
[----:B------:R-:W-:-:S04]  /*3890*/  FFMA.RP R4, R3, R4, R3 ;  /* 0x0000000403047223 */ /* 0x000fc80000008003 */
[C---:B------:R-:W-:Y:S02]  /*38a0*/  LOP3.LUT R3, R5.reuse, 0x7fffff, RZ, 0xc0, !PT ;  /* 0x007fffff05037812 */ /* 0x040fe400078ec0ff */
[----:B------:R-:W-:Y:S02]  /*38b0*/  FSETP.NEU.FTZ.AND P0, PT, R5, R4, PT ;  /* 0x000000040500720b */ /* 0x000fe40003f1d000 */
[----:B------:R-:W-:Y:S02]  /*38c0*/  LOP3.LUT R3, R3, 0x800000, RZ, 0xfc, !PT ;  /* 0x0080000003037812 */ /* 0x000fe400078efcff */
[----:B------:R-:W-:Y:S02]  /*38d0*/  SEL R4, RZ, 0xffffffff, !P0 ;  /* 0xffffffffff047807 */ /* 0x000fe40004000000 */
[----:B------:R-:W-:Y:S02]  /*38e0*/  LOP3.LUT R6, R6, R3, RZ, 0xc0, !PT ;  /* 0x0000000306067212 */ /* 0x000fe400078ec0ff */
[----:B------:R-:W-:-:S02]  /*38f0*/  IADD3 R4, PT, PT, -R4, RZ, RZ ;  /* 0x000000ff04047210 */ /* 0x000fc40007ffe1ff */
[-C--:B------:R-:W-:Y:S02]  /*3900*/  SHF.R.U32.HI R6, RZ, R9.reuse, R6 ;  /* 0x00000009ff067219 */ /* 0x080fe40000011606 */
[----:B------:R-:W-:Y:S02]  /*3910*/  LOP3.LUT P1, RZ, R4, R9, R3, 0xf8, !PT ;  /* 0x0000000904ff7212 */ /* 0x000fe4000782f803 */
[C---:B------:R-:W-:Y:S02]  /*3920*/  LOP3.LUT P0, RZ, R6.reuse, 0x1, RZ, 0xc0, !PT ;  /* 0x0000000106ff7812 */ /* 0x040fe4000780c0ff */
[----:B------:R-:W-:-:S04]  /*3930*/  LOP3.LUT P2, RZ, R6, 0x2, RZ, 0xc0, !PT ;  /* 0x0000000206ff7812 */ /* 0x000fc8000784c0ff */
[----:B------:R-:W-:Y:S02]  /*3940*/  PLOP3.LUT P0, PT, P0, P1, P2, 0xe0, 0x0 ;  /* 0x000000000000781c */ /* 0x000fe40000703c20 */
[----:B------:R-:W-:Y:S02]  /*3950*/  LOP3.LUT P1, RZ, R0, 0x7fffff, RZ, 0xc0, !PT ;  /* 0x007fffff00ff7812 */ /* 0x000fe4000782c0ff */
[----:B------:R-:W-:-:S05]  /*3960*/  SEL R2, RZ, 0x1, !P0 ;  /* 0x00000001ff027807 */ /* 0x000fca0004000000 */
[----:B------:R-:W-:-:S05]  /*3970*/  IMAD.MOV R2, RZ, RZ, -R2 ;  /* 0x000000ffff027224 */ /* 0x000fca00078e0a02 */
[----:B------:R-:W-:Y:S02]  /*3980*/  ISETP.GE.AND P0, PT, R2, RZ, PT ;  /* 0x000000ff0200720c */ /* 0x000fe40003f06270 */
[----:B------:R-:W-:-:S04]  /*3990*/  IADD3 R2, PT, PT, R8, -0xfc, RZ ;  /* 0xffffff0408027810 */ /* 0x000fc80007ffe0ff */
[----:B------:R-:W-:-:S07]  /*39a0*/  SHF.R.U32.HI R3, RZ, R2, R3 ;  /* 0x00000002ff037219 */ /* 0x000fce0000011603 */
[----:B------:R-:W-:-:S05]  /*39b0*/  @!P0 VIADD R3, R3, 0x1 ;  /* 0x0000000103038836 */ /* 0x000fca0000000000 */
[----:B------:R-:W-:-:S04]  /*39c0*/  @!P1 SHF.L.U32 R3, R3, 0x1, RZ ;  /* 0x0000000103039819 */ /* 0x000fc800000006ff */
[----:B------:R-:W-:Y:S01]  /*39d0*/  LOP3.LUT R2, R3, 0x80000000, R0, 0xf8, !PT ;  /* 0x8000000003027812 */ /* 0x000fe200078ef800 */
[----:B------:R-:W-:Y:S06]  /*39e0*/  BRA `(.L_x_49) ;  /* 0x0000000000047947 */ /* 0x000fec0003800000 */
.L_x_50:
[----:B------:R0:W1:Y:S02]  /*39f0*/  MUFU.RCP R2, R0 ;  /* 0x0000000000027308 */ /* 0x0000640000001000 */
.L_x_49:
[----:B-1-3--:R-:W-:Y:S01]  /*3a00*/  IMAD.MOV.U32 R35, RZ, RZ, R2 ;  /* 0x000000ffff237224 */ /* 0x00afe200078e0002 */
[----:B------:R-:W-:Y:S01]  /*3a10*/  MOV R2, R7 ;  /* 0x0000000700027202 */ /* 0x000fe20000000f00 */
[----:B------:R-:W-:-:S04]  /*3a20*/  IMAD.MOV.U32 R3, RZ, RZ, 0x0 ;  /* 0x00000000ff037424 */ /* 0x000fc800078e00ff */
[----:B0-2---:R-:W-:Y:S05]  /*3a30*/  RET.REL.NODEC R2 `(_Z14attention_wmmaPKfS0_S0_iiPf) ;  /* 0xffffffc402707950 */ /* 0x005fea0003c3ffff */
        .weak           $__internal_1_$__cuda_sm20_sqrt_rn_f32_slowpath
        .type           $__internal_1_$__cuda_sm20_sqrt_rn_f32_slowpath,@function
        .size           $__internal_1_$__cuda_sm20_sqrt_rn_f32_slowpath,($__internal_2_$__cuda_sm3x_div_rn_noftz_f32_slowpath - $__internal_1_$__cuda_sm20_sqrt_rn_f32_slowpath)
$__internal_1_$__cuda_sm20_sqrt_rn_f32_slowpath:
[----:B------:R-:W-:-:S13]  /*3a40*/  LOP3.LUT P0, RZ, R0, 0x7fffffff, RZ, 0xc0, !PT ;  /* 0x7fffffff00ff7812 */ /* 0x000fda000780c0ff */
[----:B------:R-:W-:Y:S01]  /*3a50*/  @!P0 MOV R2, R0 ;  /* 0x0000000000028202 */ /* 0x000fe20000000f00 */
[----:B------:R-:W-:Y:S06]  /*3a60*/  @!P0 BRA `(.L_x_51) ;  /* 0x0000000000448947 */ /* 0x000fec0003800000 */
[----:B------:R-:W-:-:S13]  /*3a70*/  FSETP.GEU.FTZ.AND P0, PT, R0, RZ, PT ;  /* 0x000000ff0000720b */ /* 0x000fda0003f1e000 */
[----:B------:R-:W-:Y:S01]  /*3a80*/  @!P0 IMAD.MOV.U32 R2, RZ, RZ, 0x7fffffff ;  /* 0x7fffffffff028424 */ /* 0x000fe200078e00ff */
[----:B------:R-:W-:Y:S06]  /*3a90*/  @!P0 BRA `(.L_x_51) ;  /* 0x0000000000388947 */ /* 0x000fec0003800000 */
[----:B------:R-:W-:-:S13]  /*3aa0*/  FSETP.GTU.FTZ.AND P0, PT, |R0|, +INF , PT ;  /* 0x7f8000000000780b */ /* 0x000fda0003f1c200 */
[----:B------:R-:W-:Y:S01]  /*3ab0*/  @P0 FADD.FTZ R2, R0, 1 ;  /* 0x3f80000000020421 */ /* 0x000fe20000010000 */
[----:B------:R-:W-:Y:S06]  /*3ac0*/  @P0 BRA `(.L_x_51) ;  /* 0x00000000002c0947 */ /* 0x000fec0003800000 */
[----:B------:R-:W-:-:S13]  /*3ad0*/  FSETP.NEU.FTZ.AND P0, PT, |R0|, +INF , PT ;  /* 0x7f8000000000780b */ /* 0x000fda0003f1d200 */
[----:B------:R-:W-:Y:S01]  /*3ae0*/  @!P0 MOV R2, R0 ;  /* 0x0000000000028202 */ /* 0x000fe20000000f00 */
[----:B------:R-:W-:Y:S06]  /*3af0*/  @!P0 BRA `(.L_x_51) ;  /* 0x0000000000208947 */ /* 0x000fec0003800000 */
[----:B------:R-:W-:-:S04]  /*3b00*/  FFMA R0, R0, 1.84467440737095516160e+19, RZ ;  /* 0x5f80000000007823 */ /* 0x000fc800000000ff */
[----:B------:R-:W0:Y:S02]  /*3b10*/  MUFU.RSQ R3, R0 ;  /* 0x0000000000037308 */ /* 0x000e240000001400 */
[----:B0-----:R-:W-:Y:S01]  /*3b20*/  FMUL.FTZ R5, R0, R3 ;  /* 0x0000000300057220 */ /* 0x001fe20000410000 */
[----:B------:R-:W-:-:S03]  /*3b30*/  FMUL.FTZ R3, R3, 0.5 ;  /* 0x3f00000003037820 */ /* 0x000fc60000410000 */
[----:B------:R-:W-:-:S04]  /*3b40*/  FADD.FTZ R2, -R5, -RZ ;  /* 0x800000ff05027221 */ /* 0x000fc80000010100 */
[----:B------:R-:W-:-:S04]  /*3b50*/  FFMA R2, R5, R2, R0 ;  /* 0x0000000205027223 */ /* 0x000fc80000000000 */
[----:B------:R-:W-:-:S04]  /*3b60*/  FFMA R2, R2, R3, R5 ;  /* 0x0000000302027223 */ /* 0x000fc80000000005 */
[----:B------:R-:W-:-:S07]  /*3b70*/  FMUL.FTZ R2, R2, 2.3283064365386962891e-10 ;  /* 0x2f80000002027820 */ /* 0x000fce0000410000 */
.L_x_51:
[----:B------:R-:W-:Y:S01]  /*3b80*/  IMAD.MOV.U32 R0, RZ, RZ, R2 ;  /* 0x000000ffff007224 */ /* 0x000fe200078e0002 */
[----:B------:R-:W-:Y:S01]  /*3b90*/  MOV R2, R4 ;  /* 0x0000000400027202 */ /* 0x000fe20000000f00 */
[----:B------:R-:W-:-:S04]  /*3ba0*/  IMAD.MOV.U32 R3, RZ, RZ, 0x0 ;  /* 0x00000000ff037424 */ /* 0x000fc800078e00ff */
[----:B------:R-:W-:Y:S05]  /*3bb0*/  RET.REL.NODEC R2 `(_Z14attention_wmmaPKfS0_S0_iiPf) ;  /* 0xffffffc402107950 */ /* 0x000fea0003c3ffff */
        .weak           $__internal_2_$__cuda_sm3x_div_rn_noftz_f32_slowpath
        .type           $__internal_2_$__cuda_sm3x_div_rn_noftz_f32_slowpath,@function
        .size           $__internal_2_$__cuda_sm3x_div_rn_noftz_f32_slowpath,(.L_x_66 - $__internal_2_$__cuda_sm3x_div_rn_noftz_f32_slowpath)
$__internal_2_$__cuda_sm3x_div_rn_noftz_f32_slowpath:
[----:B------:R-:W-:Y:S01]  /*3bc0*/  SHF.R.U32.HI R11, RZ, 0x17, R12 ;  /* 0x00000017ff0b7819 */ /* 0x000fe2000001160c */
[----:B------:R-:W-:Y:S01]  /*3bd0*/  BSSY.RECONVERGENT B2, `(.L_x_52) ;  /* 0x0000064000027945 */ /* 0x000fe20003800200 */
[----:B------:R-:W-:Y:S02]  /*3be0*/  SHF.R.U32.HI R5, RZ, 0x17, R2 ;  /* 0x00000017ff057819 */ /* 0x000fe40000011602 */
[----:B------:R-:W-:Y:S02]  /*3bf0*/  LOP3.LUT R19, R11, 0xff, RZ, 0xc0, !PT ;  /* 0x000000ff0b137812 */ /* 0x000fe400078ec0ff */
[----:B------:R-:W-:Y:S02]  /*3c00*/  LOP3.LUT R16, R5, 0xff, RZ, 0xc0, !PT ;  /* 0x000000ff05107812 */ /* 0x000fe400078ec0ff */
[----:B------:R-:W-:Y:S02]  /*3c10*/  IADD3 R15, PT, PT, R19, -0x1, RZ ;  /* 0xffffffff130f7810 */ /* 0x000fe40007ffe0ff */
[----:B------:R-:W-:Y:S01]  /*3c20*/  MOV R11, R2 ;  /* 0x00000002000b7202 */ /* 0x000fe20000000f00 */
[----:B------:R-:W-:Y:S01]  /*3c30*/  VIADD R14, R16, 0xffffffff ;  /* 0xffffffff100e7836 */ /* 0x000fe20000000000 */
[----:B------:R-:W-:-:S04]  /*3c40*/  ISETP.GT.U32.AND P0, PT, R15, 0xfd, PT ;  /* 0x000000fd0f00780c */ /* 0x000fc80003f04070 */
[----:B------:R-:W-:-:S13]  /*3c50*/  ISETP.GT.U32.OR P0, PT, R14, 0xfd, P0 ;  /* 0x000000fd0e00780c */ /* 0x000fda0000704470 */
[----:B------:R-:W-:Y:S01]  /*3c60*/  @!P0 IMAD.MOV.U32 R13, RZ, RZ, RZ ;  /* 0x000000ffff0d8224 */ /* 0x000fe200078e00ff */
[----:B------:R-:W-:Y:S06]  /*3c70*/  @!P0 BRA `(.L_x_53) ;  /* 0x0000000000608947 */ /* 0x000fec0003800000 */
[----:B------:R-:W-:Y:S02]  /*3c80*/  FSETP.GTU.FTZ.AND P0, PT, |R2|, +INF , PT ;  /* 0x7f8000000200780b */ /* 0x000fe40003f1c200 */
[----:B------:R-:W-:Y:S02]  /*3c90*/  FSETP.GTU.FTZ.AND P1, PT, |R12|, +INF , PT ;  /* 0x7f8000000c00780b */ /* 0x000fe40003f3c200 */
[----:B------:R-:W-:Y:S02]  /*3ca0*/  MOV R5, R12 ;  /* 0x0000000c00057202 */ /* 0x000fe40000000f00 */
[----:B------:R-:W-:-:S13]  /*3cb0*/  PLOP3.LUT P0, PT, P0, P1, PT, 0xf8, 0x8f ;  /* 0x00000000008f781c */ /* 0x000fda0000703f70 */
[----:B------:R-:W-:Y:S05]  /*3cc0*/  @P0 BRA `(.L_x_54) ;  /* 0x00000004004c0947 */ /* 0x000fea0003800000 */
[----:B------:R-:W-:-:S13]  /*3cd0*/  LOP3.LUT P0, RZ, R12, 0x7fffffff, R11, 0xc8, !PT ;  /* 0x7fffffff0cff7812 */ /* 0x000fda000780c80b */
[----:B------:R-:W-:Y:S05]  /*3ce0*/  @!P0 BRA `(.L_x_55) ;  /* 0x00000004003c8947 */ /* 0x000fea0003800000 */
[C---:B------:R-:W-:Y:S02]  /*3cf0*/  FSETP.NEU.FTZ.AND P1, PT, |R2|.reuse, +INF , PT ;  /* 0x7f8000000200780b */ /* 0x040fe40003f3d200 */
[----:B------:R-:W-:Y:S02]  /*3d00*/  FSETP.NEU.FTZ.AND P2, PT, |R5|, +INF , PT ;  /* 0x7f8000000500780b */ /* 0x000fe40003f5d200 */
[----:B------:R-:W-:-:S11]  /*3d10*/  FSETP.NEU.FTZ.AND P0, PT, |R2|, +INF , PT ;  /* 0x7f8000000200780b */ /* 0x000fd60003f1d200 */
[----:B------:R-:W-:Y:S05]  /*3d20*/  @!P2 BRA !P1, `(.L_x_55) ;  /* 0x00000004002ca947 */ /* 0x000fea0004800000 */
[----:B------:R-:W-:-:S04]  /*3d30*/  LOP3.LUT P1, RZ, R11, 0x7fffffff, RZ, 0xc0, !PT ;  /* 0x7fffffff0bff7812 */ /* 0x000fc8000782c0ff */
[----:B------:R-:W-:-:S13]  /*3d40*/  PLOP3.LUT P1, PT, P2, P1, PT, 0x2f, 0xf2 ;  /* 0x0000000000f2781c */ /* 0x000fda0001722577 */
[----:B------:R-:W-:Y:S05]  /*3d50*/  @P1 BRA `(.L_x_56) ;  /* 0x0000000400181947 */ /* 0x000fea0003800000 */
[----:B------:R-:W-:-:S04]  /*3d60*/  LOP3.LUT P1, RZ, R12, 0x7fffffff, RZ, 0xc0, !PT ;  /* 0x7fffffff0cff7812 */ /* 0x000fc8000782c0ff */
[----:B------:R-:W-:-:S13]  /*3d70*/  PLOP3.LUT P0, PT, P0, P1, PT, 0x2f, 0xf2 ;  /* 0x0000000000f2781c */ /* 0x000fda0000702577 */
[----:B------:R-:W-:Y:S05]  /*3d80*/  @P0 BRA `(.L_x_57) ;  /* 0x0000000400000947 */ /* 0x000fea0003800000 */
[----:B------:R-:W-:Y:S02]  /*3d90*/  ISETP.GE.AND P0, PT, R14, RZ, PT ;  /* 0x000000ff0e00720c */ /* 0x000fe40003f06270 */
[----:B------:R-:W-:-:S11]  /*3da0*/  ISETP.GE.AND P1, PT, R15, RZ, PT ;  /* 0x000000ff0f00720c */ /* 0x000fd60003f26270 */
[----:B------:R-:W-:Y:S01]  /*3db0*/  @P0 IMAD.MOV.U32 R13, RZ, RZ, RZ ;  /* 0x000000ffff0d0224 */ /* 0x000fe200078e00ff */
[----:B------:R-:W-:Y:S01]  /*3dc0*/  @!P0 MOV R13, 0xffffffc0 ;  /* 0xffffffc0000d8802 */ /* 0x000fe20000000f00 */
[----:B------:R-:W-:Y:S01]  /*3dd0*/  @!P0 FFMA R11, R2, 1.84467440737095516160e+19, RZ ;  /* 0x5f800000020b8823 */ /* 0x000fe200000000ff */
[----:B------:R-:W-:-:S03]  /*3de0*/  @!P1 FFMA R12, R5, 1.84467440737095516160e+19, RZ ;  /* 0x5f800000050c9823 */ /* 0x000fc600000000ff */
[----:B------:R-:W-:-:S07]  /*3df0*/  @!P1 VIADD R13, R13, 0x40 ;  /* 0x000000400d0d9836 */ /* 0x000fce0000000000 */
.L_x_53:
[----:B------:R-:W-:Y:S01]  /*3e00*/  LEA R5, R19, 0xc0800000, 0x17 ;  /* 0xc080000013057811 */ /* 0x000fe200078eb8ff */
[----:B------:R-:W-:Y:S03]  /*3e10*/  BSSY.RECONVERGENT B3, `(.L_x_58) ;  /* 0x0000036000037945 */ /* 0x000fe60003800200 */
[----:B------:R-:W-:Y:S01]  /*3e20*/  IADD3 R5, PT, PT, -R5, R12, RZ ;  /* 0x0000000c05057210 */ /* 0x000fe20007ffe1ff */
[----:B------:R-:W-:-:S03]  /*3e30*/  VIADD R12, R16, 0xffffff81 ;  /* 0xffffff81100c7836 */ /* 0x000fc60000000000 */
[----:B------:R-:W0:Y:S01]  /*3e40*/  MUFU.RCP R14, R5 ;  /* 0x00000005000e7308 */ /* 0x000e220000001000 */
[----:B------:R-:W-:Y:S01]  /*3e50*/  FADD.FTZ R15, -R5, -RZ ;  /* 0x800000ff050f7221 */ /* 0x000fe20000010100 */
[C---:B------:R-:W-:Y:S01]  /*3e60*/  IMAD R2, R12.reuse, -0x800000, R11 ;  /* 0xff8000000c027824 */ /* 0x040fe200078e020b */
[----:B------:R-:W-:-:S04]  /*3e70*/  IADD3 R12, PT, PT, R12, 0x7f, -R19 ;  /* 0x0000007f0c0c7810 */ /* 0x000fc80007ffe813 */
[----:B------:R-:W-:Y:S01]  /*3e80*/  IADD3 R12, PT, PT, R12, R13, RZ ;  /* 0x0000000d0c0c7210 */ /* 0x000fe20007ffe0ff */
[----:B0-----:R-:W-:-:S04]  /*3e90*/  FFMA R17, R14, R15, 1 ;  /* 0x3f8000000e117423 */ /* 0x001fc8000000000f */
[----:B------:R-:W-:-:S04]  /*3ea0*/  FFMA R16, R14, R17, R14 ;  /* 0x000000110e107223 */ /* 0x000fc8000000000e */
[----:B------:R-:W-:-:S04]  /*3eb0*/  FFMA R11, R2, R16, RZ ;  /* 0x00000010020b7223 */ /* 0x000fc800000000ff */
[----:B------:R-:W-:-:S04]  /*3ec0*/  FFMA R14, R15, R11, R2 ;  /* 0x0000000b0f0e7223 */ /* 0x000fc80000000002 */
[----:B------:R-:W-:-:S04]  /*3ed0*/  FFMA R17, R16, R14, R11 ;  /* 0x0000000e10117223 */ /* 0x000fc8000000000b */
[----:B------:R-:W-:-:S04]  /*3ee0*/  FFMA R14, R15, R17, R2 ;  /* 0x000000110f0e7223 */ /* 0x000fc80000000002 */
[----:B------:R-:W-:-:S05]  /*3ef0*/  FFMA R11, R16, R14, R17 ;  /* 0x0000000e100b7223 */ /* 0x000fca0000000011 */
[----:B------:R-:W-:-:S04]  /*3f00*/  SHF.R.U32.HI R2, RZ, 0x17, R11 ;  /* 0x00000017ff027819 */ /* 0x000fc8000001160b */
[----:B------:R-:W-:-:S05]  /*3f10*/  LOP3.LUT R2, R2, 0xff, RZ, 0xc0, !PT ;  /* 0x000000ff02027812 */ /* 0x000fca00078ec0ff */
[----:B------:R-:W-:-:S05]  /*3f20*/  IMAD.IADD R15, R2, 0x1, R12 ;  /* 0x00000001020f7824 */ /* 0x000fca00078e020c */
[----:B------:R-:W-:-:S04]  /*3f30*/  IADD3 R2, PT, PT, R15, -0x1, RZ ;  /* 0xffffffff0f027810 */ /* 0x000fc80007ffe0ff */
[----:B------:R-:W-:-:S13]  /*3f40*/  ISETP.GE.U32.AND P0, PT, R2, 0xfe, PT ;  /* 0x000000fe0200780c */ /* 0x000fda0003f06070 */
[----:B------:R-:W-:Y:S05]  /*3f50*/  @!P0 BRA `(.L_x_59) ;  /* 0x0000000000808947 */ /* 0x000fea0003800000 */
[----:B------:R-:W-:-:S13]  /*3f60*/  ISETP.GT.AND P0, PT, R15, 0xfe, PT ;  /* 0x000000fe0f00780c */ /* 0x000fda0003f04270 */
[----:B------:R-:W-:Y:S05]  /*3f70*/  @P0 BRA `(.L_x_60) ;  /* 0x00000000006c0947 */ /* 0x000fea0003800000 */
[----:B------:R-:W-:-:S13]  /*3f80*/  ISETP.GE.AND P0, PT, R15, 0x1, PT ;  /* 0x000000010f00780c */ /* 0x000fda0003f06270 */
[----:B------:R-:W-:Y:S05]  /*3f90*/  @P0 BRA `(.L_x_61) ;  /* 0x0000000000740947 */ /* 0x000fea0003800000 */
[----:B------:R-:W-:Y:S02]  /*3fa0*/  ISETP.GE.AND P0, PT, R15, -0x18, PT ;  /* 0xffffffe80f00780c */ /* 0x000fe40003f06270 */
[----:B------:R-:W-:-:S11]  /*3fb0*/  LOP3.LUT R11, R11, 0x80000000, RZ, 0xc0, !PT ;  /* 0x800000000b0b7812 */ /* 0x000fd600078ec0ff */
[----:B------:R-:W-:Y:S05]  /*3fc0*/  @!P0 BRA `(.L_x_61) ;  /* 0x0000000000688947 */ /* 0x000fea0003800000 */
[CCC-:B------:R-:W-:Y:S01]  /*3fd0*/  FFMA.RZ R2, R16.reuse, R14.reuse, R17.reuse ;  /* 0x0000000e10027223 */ /* 0x1c0fe2000000c011 */
[C---:B------:R-:W-:Y:S02]  /*3fe0*/  VIADD R13, R15.reuse, 0x20 ;  /* 0x000000200f0d7836 */ /* 0x040fe40000000000 */
[-CC-:B------:R-:W-:Y:S01]  /*3ff0*/  FFMA.RM R5, R16, R14.reuse, R17.reuse ;  /* 0x0000000e10057223 */ /* 0x180fe20000004011 */
[C---:B------:R-:W-:Y:S02]  /*4000*/  ISETP.NE.AND P2, PT, R15.reuse, RZ, PT ;  /* 0x000000ff0f00720c */ /* 0x040fe40003f45270 */
[----:B------:R-:W-:Y:S01]  /*4010*/  LOP3.LUT R12, R2, 0x7fffff, RZ, 0xc0, !PT ;  /* 0x007fffff020c7812 */ /* 0x000fe200078ec0ff */
[----:B------:R-:W-:Y:S01]  /*4020*/  FFMA.RP R2, R16, R14, R17 ;  /* 0x0000000e10027223 */ /* 0x000fe20000008011 */
[----:B------:R-:W-:Y:S02]  /*4030*/  ISETP.NE.AND P1, PT, R15, RZ, PT ;  /* 0x000000ff0f00720c */ /* 0x000fe40003f25270 */
[----:B------:R-:W-:-:S02]  /*4040*/  LOP3.LUT R12, R12, 0x800000, RZ, 0xfc, !PT ;  /* 0x008000000c0c7812 */ /* 0x000fc400078efcff */
[----:B------:R-:W-:Y:S02]  /*4050*/  IADD3 R14, PT, PT, -R15, RZ, RZ ;  /* 0x000000ff0f0e7210 */ /* 0x000fe40007ffe1ff */
[----:B------:R-:W-:Y:S02]  /*4060*/  SHF.L.U32 R13, R12, R13, RZ ;  /* 0x0000000d0c0d7219 */ /* 0x000fe400000006ff */
[----:B------:R-:W-:Y:S02]  /*4070*/  FSETP.NEU.FTZ.AND P0, PT, R2, R5, PT ;  /* 0x000000050200720b */ /* 0x000fe40003f1d000 */
[----:B------:R-:W-:Y:S02]  /*4080*/  SEL R5, R14, RZ, P2 ;  /* 0x000000ff0e057207 */ /* 0x000fe40001000000 */
[----:B------:R-:W-:Y:S02]  /*4090*/  ISETP.NE.AND P1, PT, R13, RZ, P1 ;  /* 0x000000ff0d00720c */ /* 0x000fe40000f25270 */
[----:B------:R-:W-:-:S02]  /*40a0*/  SHF.R.U32.HI R5, RZ, R5, R12 ;  /* 0x00000005ff057219 */ /* 0x000fc4000001160c */
[----:B------:R-:W-:Y:S02]  /*40b0*/  PLOP3.LUT P0, PT, P0, P1, PT, 0xf8, 0x8f ;  /* 0x00000000008f781c */ /* 0x000fe40000703f70 */
[----:B------:R-:W-:Y:S02]  /*40c0*/  SHF.R.U32.HI R13, RZ, 0x1, R5 ;  /* 0x00000001ff0d7819 */ /* 0x000fe40000011605 */
[----:B------:R-:W-:-:S04]  /*40d0*/  SEL R2, RZ, 0x1, !P0 ;  /* 0x00000001ff027807 */ /* 0x000fc80004000000 */
[----:B------:R-:W-:-:S04]  /*40e0*/  LOP3.LUT R2, R2, 0x1, R13, 0xf8, !PT ;  /* 0x0000000102027812 */ /* 0x000fc800078ef80d */
[----:B------:R-:W-:-:S05]  /*40f0*/  LOP3.LUT R2, R2, R5, RZ, 0xc0, !PT ;  /* 0x0000000502027212 */ /* 0x000fca00078ec0ff */
[----:B------:R-:W-:-:S05]  /*4100*/  IMAD.IADD R2, R13, 0x1, R2 ;  /* 0x000000010d027824 */ /* 0x000fca00078e0202 */
[----:B------:R-:W-:Y:S01]  /*4110*/  LOP3.LUT R11, R2, R11, RZ, 0xfc, !PT ;  /* 0x0000000b020b7212 */ /* 0x000fe200078efcff */
[----:B------:R-:W-:Y:S06]  /*4120*/  BRA `(.L_x_61) ;  /* 0x0000000000107947 */ /* 0x000fec0003800000 */
.L_x_60:
[----:B------:R-:W-:-:S04]  /*4130*/  LOP3.LUT R11, R11, 0x80000000, RZ, 0xc0, !PT ;  /* 0x800000000b0b7812 */ /* 0x000fc800078ec0ff */
[----:B------:R-:W-:Y:S01]  /*4140*/  LOP3.LUT R11, R11, 0x7f800000, RZ, 0xfc, !PT ;  /* 0x7f8000000b0b7812 */ /* 0x000fe200078efcff */
[----:B------:R-:W-:Y:S06]  /*4150*/  BRA `(.L_x_61) ;  /* 0x0000000000047947 */ /* 0x000fec0003800000 */
.L_x_59:
[----:B------:R-:W-:-:S07]  /*4160*/  LEA R11, R12, R11, 0x17 ;  /* 0x0000000b0c0b7211 */ /* 0x000fce00078eb8ff */
.L_x_61:
[----:B------:R-:W-:Y:S05]  /*4170*/  BSYNC.RECONVERGENT B3 ;  /* 0x0000000000037941 */ /* 0x000fea0003800200 */
.L_x_58:
[----:B------:R-:W-:Y:S05]  /*4180*/  BRA `(.L_x_62) ;  /* 0x0000000000207947 */ /* 0x000fea0003800000 */
.L_x_57:
[----:B------:R-:W-:-:S04]  /*4190*/  LOP3.LUT R11, R12, 0x80000000, R11, 0x48, !PT ;  /* 0x800000000c0b7812 */ /* 0x000fc800078e480b */
[----:B------:R-:W-:Y:S01]  /*41a0*/  LOP3.LUT R11, R11, 0x7f800000, RZ, 0xfc, !PT ;  /* 0x7f8000000b0b7812 */ /* 0x000fe200078efcff */
[----:B------:R-:W-:Y:S06]  /*41b0*/  BRA `(.L_x_62) ;  /* 0x0000000000147947 */ /* 0x000fec0003800000 */
.L_x_56:
[----:B------:R-:W-:Y:S01]  /*41c0*/  LOP3.LUT R11, R12, 0x80000000, R11, 0x48, !PT ;  /* 0x800000000c0b7812 */ /* 0x000fe200078e480b */
[----:B------:R-:W-:Y:S06]  /*41d0*/  BRA `(.L_x_62) ;  /* 0x00000000000c7947 */ /* 0x000fec0003800000 */
.L_x_55:
[----:B------:R-:W0:Y:S01]  /*41e0*/  MUFU.RSQ R11, -QNAN ;  /* 0xffc00000000b7908 */ /* 0x000e220000001400 */
[----:B------:R-:W-:Y:S05]  /*41f0*/  BRA `(.L_x_62) ;  /* 0x0000000000047947 */ /* 0x000fea0003800000 */
.L_x_54:
[----:B------:R-:W-:-:S07]  /*4200*/  FADD.FTZ R11, R2, R5 ;  /* 0x00000005020b7221 */ /* 0x000fce0000010000 */
.L_x_62:
[----:B------:R-:W-:Y:S05]  /*4210*/  BSYNC.RECONVERGENT B2 ;  /* 0x0000000000027941 */ /* 0x000fea0003800200 */
.L_x_52:
[----:B0-----:R-:W-:Y:S01]  /*4220*/  IMAD.MOV.U32 R5, RZ, RZ, R11 ;  /* 0x000000ffff057224 */ /* 0x001fe200078e000b */
[----:B------:R-:W-:-:S04]  /*4230*/  MOV R11, 0x0 ;  /* 0x00000000000b7802 */ /* 0x000fc80000000f00 */
[----:B------:R-:W-:Y:S05]  /*4240*/  RET.REL.NODEC R10 `(_Z14attention_wmmaPKfS0_S0_iiPf) ;  /* 0xffffffbc0a6c7950 */ /* 0x000fea0003c3ffff */
.L_x_63:
[----:B------:R-:W-:-:S00]  /*4250*/  BRA `(.L_x_63) ;  /* 0xfffffffc00fc7947 */ /* 0x000fc0000383ffff */
[----:B------:R-:W-:-:S00]  /*4260*/  NOP ;  /* 0x0000000000007918 */ /* 0x000fc00000000000 */
        /* <DEDUP_REMOVED lines=9> */
.L_x_66:


//--------------------- .nv.shared._Z14attention_wmmaPKfS0_S0_iiPf --------------------------
	.section	.nv.shared._Z14attention_wmmaPKfS0_S0_iiPf,"aw",@nobits
	.sectionflags	@""
	.align	4
.nv.shared._Z14attention_wmmaPKfS0_S0_iiPf:
	.zero		3776


//--------------------- .nv.shared.reserved.0     --------------------------
	.section	.nv.shared.reserved.0,"aw",@nobits
	.weak		__nv_reservedSMEM_offset_0_alias
	.size		__nv_reservedSMEM_offset_0_alias, 0, 64
	.other		__nv_reservedSMEM_offset_0_alias,@"STO_CUDA_RESERVED_SHARED STV_DEFAULT"
__nv_reservedSMEM_offset_0_alias:
	.zero		0
	.zero		64


//--------------------- .nv.constant0._Z14attention_wmmaPKfS0_S0_iiPf --------------------------
	.section	.nv.constant0._Z14attention_wmmaPKfS0_S0_iiPf,"a",@progbits
	.sectionflags	@""
	.align	4
.nv.constant0._Z14attention_wmmaPKfS0_S0_iiPf:
	.zero		936


//--------------------- SYMBOLS --------------------------

	.type		.nv.reservedSmem.offset0,@object
	.size		.nv.reservedSmem.offset0,0x4
	.type		.nv.reservedSmem.cap,@object
	.size		.nv.reservedSmem.cap,0x4
